//
// Generated by NVIDIA NVVM Compiler
//
// Compiler Build ID: CL-36424714
// Cuda compilation tools, release 13.0, V13.0.88
// Based on NVVM 20.0.0
//

.version 9.0
.target sm_100
.address_size 64

	// .globl	_Z11applyFilterPfS_ii
.const .align 4 .b8 d_filterKernel[100];
.const .align 4 .b8 d_coefficients[64];
.extern .shared .align 16 .b8 sdata[];

.visible .entry _Z11applyFilterPfS_ii(
	.param .u64 .ptr .align 1 _Z11applyFilterPfS_ii_param_0,
	.param .u64 .ptr .align 1 _Z11applyFilterPfS_ii_param_1,
	.param .u32 _Z11applyFilterPfS_ii_param_2,
	.param .u32 _Z11applyFilterPfS_ii_param_3
)
{
	.reg .pred 	%p<8>;
	.reg .b32 	%r<22>;
	.reg .b32 	%f<76>;
	.reg .b64 	%rd<14>;

	ld.param.u64 	%rd1, [_Z11applyFilterPfS_ii_param_0];
	ld.param.u64 	%rd2, [_Z11applyFilterPfS_ii_param_1];
	ld.param.u32 	%r4, [_Z11applyFilterPfS_ii_param_2];
	ld.param.u32 	%r5, [_Z11applyFilterPfS_ii_param_3];
	mov.u32 	%r7, %tid.x;
	mov.u32 	%r8, %ctaid.x;
	mov.u32 	%r9, %ntid.x;
	mad.lo.s32 	%r10, %r8, %r9, %r7;
	mov.u32 	%r11, %tid.y;
	mov.u32 	%r12, %ctaid.y;
	mov.u32 	%r13, %ntid.y;
	mad.lo.s32 	%r14, %r12, %r13, %r11;
	setp.lt.s32 	%p1, %r10, 2;
	add.s32 	%r15, %r4, -2;
	setp.ge.s32 	%p2, %r10, %r15;
	or.pred  	%p3, %p1, %p2;
	setp.lt.u32 	%p4, %r14, 2;
	or.pred  	%p5, %p4, %p3;
	add.s32 	%r16, %r5, -2;
	setp.ge.s32 	%p6, %r14, %r16;
	or.pred  	%p7, %p5, %p6;
	@%p7 bra 	$L__BB0_2;
	cvta.to.global.u64 	%rd3, %rd2;
	cvta.to.global.u64 	%rd4, %rd1;
	add.s32 	%r17, %r14, -2;
	mad.lo.s32 	%r18, %r17, %r4, %r10;
	add.s32 	%r19, %r18, -2;
	mul.wide.s32 	%rd5, %r19, 4;
	add.s64 	%rd6, %rd4, %rd5;
	ld.global.f32 	%f1, [%rd6];
	ld.const.f32 	%f2, [d_filterKernel];
	fma.rn.f32 	%f3, %f1, %f2, 0f00000000;
	ld.global.f32 	%f4, [%rd6+4];
	ld.const.f32 	%f5, [d_filterKernel+4];
	fma.rn.f32 	%f6, %f4, %f5, %f3;
	ld.global.f32 	%f7, [%rd6+8];
	ld.const.f32 	%f8, [d_filterKernel+8];
	fma.rn.f32 	%f9, %f7, %f8, %f6;
	ld.global.f32 	%f10, [%rd6+12];
	ld.const.f32 	%f11, [d_filterKernel+12];
	fma.rn.f32 	%f12, %f10, %f11, %f9;
	ld.global.f32 	%f13, [%rd6+16];
	ld.const.f32 	%f14, [d_filterKernel+16];
	fma.rn.f32 	%f15, %f13, %f14, %f12;
	mul.wide.s32 	%rd7, %r4, 4;
	add.s64 	%rd8, %rd6, %rd7;
	ld.global.f32 	%f16, [%rd8];
	ld.const.f32 	%f17, [d_filterKernel+20];
	fma.rn.f32 	%f18, %f16, %f17, %f15;
	ld.global.f32 	%f19, [%rd8+4];
	ld.const.f32 	%f20, [d_filterKernel+24];
	fma.rn.f32 	%f21, %f19, %f20, %f18;
	ld.global.f32 	%f22, [%rd8+8];
	ld.const.f32 	%f23, [d_filterKernel+28];
	fma.rn.f32 	%f24, %f22, %f23, %f21;
	ld.global.f32 	%f25, [%rd8+12];
	ld.const.f32 	%f26, [d_filterKernel+32];
	fma.rn.f32 	%f27, %f25, %f26, %f24;
	ld.global.f32 	%f28, [%rd8+16];
	ld.const.f32 	%f29, [d_filterKernel+36];
	fma.rn.f32 	%f30, %f28, %f29, %f27;
	shl.b32 	%r20, %r4, 1;
	add.s32 	%r21, %r18, %r20;
	add.s64 	%rd9, %rd8, %rd7;
	ld.global.f32 	%f31, [%rd9];
	ld.const.f32 	%f32, [d_filterKernel+40];
	fma.rn.f32 	%f33, %f31, %f32, %f30;
	ld.global.f32 	%f34, [%rd9+4];
	ld.const.f32 	%f35, [d_filterKernel+44];
	fma.rn.f32 	%f36, %f34, %f35, %f33;
	ld.global.f32 	%f37, [%rd9+8];
	ld.const.f32 	%f38, [d_filterKernel+48];
	fma.rn.f32 	%f39, %f37, %f38, %f36;
	ld.global.f32 	%f40, [%rd9+12];
	ld.const.f32 	%f41, [d_filterKernel+52];
	fma.rn.f32 	%f42, %f40, %f41, %f39;
	ld.global.f32 	%f43, [%rd9+16];
	ld.const.f32 	%f44, [d_filterKernel+56];
	fma.rn.f32 	%f45, %f43, %f44, %f42;
	add.s64 	%rd10, %rd9, %rd7;
	ld.global.f32 	%f46, [%rd10];
	ld.const.f32 	%f47, [d_filterKernel+60];
	fma.rn.f32 	%f48, %f46, %f47, %f45;
	ld.global.f32 	%f49, [%rd10+4];
	ld.const.f32 	%f50, [d_filterKernel+64];
	fma.rn.f32 	%f51, %f49, %f50, %f48;
	ld.global.f32 	%f52, [%rd10+8];
	ld.const.f32 	%f53, [d_filterKernel+68];
	fma.rn.f32 	%f54, %f52, %f53, %f51;
	ld.global.f32 	%f55, [%rd10+12];
	ld.const.f32 	%f56, [d_filterKernel+72];
	fma.rn.f32 	%f57, %f55, %f56, %f54;
	ld.global.f32 	%f58, [%rd10+16];
	ld.const.f32 	%f59, [d_filterKernel+76];
	fma.rn.f32 	%f60, %f58, %f59, %f57;
	add.s64 	%rd11, %rd10, %rd7;
	ld.global.f32 	%f61, [%rd11];
	ld.const.f32 	%f62, [d_filterKernel+80];
	fma.rn.f32 	%f63, %f61, %f62, %f60;
	ld.global.f32 	%f64, [%rd11+4];
	ld.const.f32 	%f65, [d_filterKernel+84];
	fma.rn.f32 	%f66, %f64, %f65, %f63;
	ld.global.f32 	%f67, [%rd11+8];
	ld.const.f32 	%f68, [d_filterKernel+88];
	fma.rn.f32 	%f69, %f67, %f68, %f66;
	ld.global.f32 	%f70, [%rd11+12];
	ld.const.f32 	%f71, [d_filterKernel+92];
	fma.rn.f32 	%f72, %f70, %f71, %f69;
	ld.global.f32 	%f73, [%rd11+16];
	ld.const.f32 	%f74, [d_filterKernel+96];
	fma.rn.f32 	%f75, %f73, %f74, %f72;
	mul.wide.s32 	%rd12, %r21, 4;
	add.s64 	%rd13, %rd3, %rd12;
	st.global.f32 	[%rd13], %f75;
$L__BB0_2:
	ret;

}
	// .globl	_Z17applyFilterGlobalPfS_S_ii
.visible .entry _Z17applyFilterGlobalPfS_S_ii(
	.param .u64 .ptr .align 1 _Z17applyFilterGlobalPfS_S_ii_param_0,
	.param .u64 .ptr .align 1 _Z17applyFilterGlobalPfS_S_ii_param_1,
	.param .u64 .ptr .align 1 _Z17applyFilterGlobalPfS_S_ii_param_2,
	.param .u32 _Z17applyFilterGlobalPfS_S_ii_param_3,
	.param .u32 _Z17applyFilterGlobalPfS_S_ii_param_4
)
{
	.reg .pred 	%p<8>;
	.reg .b32 	%r<22>;
	.reg .b32 	%f<76>;
	.reg .b64 	%rd<16>;

	ld.param.u64 	%rd1, [_Z17applyFilterGlobalPfS_S_ii_param_0];
	ld.param.u64 	%rd2, [_Z17applyFilterGlobalPfS_S_ii_param_1];
	ld.param.u64 	%rd3, [_Z17applyFilterGlobalPfS_S_ii_param_2];
	ld.param.u32 	%r4, [_Z17applyFilterGlobalPfS_S_ii_param_3];
	ld.param.u32 	%r5, [_Z17applyFilterGlobalPfS_S_ii_param_4];
	mov.u32 	%r7, %tid.x;
	mov.u32 	%r8, %ctaid.x;
	mov.u32 	%r9, %ntid.x;
	mad.lo.s32 	%r10, %r8, %r9, %r7;
	mov.u32 	%r11, %tid.y;
	mov.u32 	%r12, %ctaid.y;
	mov.u32 	%r13, %ntid.y;
	mad.lo.s32 	%r14, %r12, %r13, %r11;
	setp.lt.s32 	%p1, %r10, 2;
	add.s32 	%r15, %r4, -2;
	setp.ge.s32 	%p2, %r10, %r15;
	or.pred  	%p3, %p1, %p2;
	setp.lt.u32 	%p4, %r14, 2;
	or.pred  	%p5, %p4, %p3;
	add.s32 	%r16, %r5, -2;
	setp.ge.s32 	%p6, %r14, %r16;
	or.pred  	%p7, %p5, %p6;
	@%p7 bra 	$L__BB1_2;
	cvta.to.global.u64 	%rd4, %rd2;
	cvta.to.global.u64 	%rd5, %rd1;
	cvta.to.global.u64 	%rd6, %rd3;
	add.s32 	%r17, %r14, -2;
	mad.lo.s32 	%r18, %r17, %r4, %r10;
	add.s32 	%r19, %r18, -2;
	mul.wide.s32 	%rd7, %r19, 4;
	add.s64 	%rd8, %rd5, %rd7;
	ld.global.f32 	%f1, [%rd8];
	ld.global.f32 	%f2, [%rd6];
	fma.rn.f32 	%f3, %f1, %f2, 0f00000000;
	ld.global.f32 	%f4, [%rd8+4];
	ld.global.f32 	%f5, [%rd6+4];
	fma.rn.f32 	%f6, %f4, %f5, %f3;
	ld.global.f32 	%f7, [%rd8+8];
	ld.global.f32 	%f8, [%rd6+8];
	fma.rn.f32 	%f9, %f7, %f8, %f6;
	ld.global.f32 	%f10, [%rd8+12];
	ld.global.f32 	%f11, [%rd6+12];
	fma.rn.f32 	%f12, %f10, %f11, %f9;
	ld.global.f32 	%f13, [%rd8+16];
	ld.global.f32 	%f14, [%rd6+16];
	fma.rn.f32 	%f15, %f13, %f14, %f12;
	mul.wide.s32 	%rd9, %r4, 4;
	add.s64 	%rd10, %rd8, %rd9;
	ld.global.f32 	%f16, [%rd10];
	ld.global.f32 	%f17, [%rd6+20];
	fma.rn.f32 	%f18, %f16, %f17, %f15;
	ld.global.f32 	%f19, [%rd10+4];
	ld.global.f32 	%f20, [%rd6+24];
	fma.rn.f32 	%f21, %f19, %f20, %f18;
	ld.global.f32 	%f22, [%rd10+8];
	ld.global.f32 	%f23, [%rd6+28];
	fma.rn.f32 	%f24, %f22, %f23, %f21;
	ld.global.f32 	%f25, [%rd10+12];
	ld.global.f32 	%f26, [%rd6+32];
	fma.rn.f32 	%f27, %f25, %f26, %f24;
	ld.global.f32 	%f28, [%rd10+16];
	ld.global.f32 	%f29, [%rd6+36];
	fma.rn.f32 	%f30, %f28, %f29, %f27;
	shl.b32 	%r20, %r4, 1;
	add.s32 	%r21, %r18, %r20;
	add.s64 	%rd11, %rd10, %rd9;
	ld.global.f32 	%f31, [%rd11];
	ld.global.f32 	%f32, [%rd6+40];
	fma.rn.f32 	%f33, %f31, %f32, %f30;
	ld.global.f32 	%f34, [%rd11+4];
	ld.global.f32 	%f35, [%rd6+44];
	fma.rn.f32 	%f36, %f34, %f35, %f33;
	ld.global.f32 	%f37, [%rd11+8];
	ld.global.f32 	%f38, [%rd6+48];
	fma.rn.f32 	%f39, %f37, %f38, %f36;
	ld.global.f32 	%f40, [%rd11+12];
	ld.global.f32 	%f41, [%rd6+52];
	fma.rn.f32 	%f42, %f40, %f41, %f39;
	ld.global.f32 	%f43, [%rd11+16];
	ld.global.f32 	%f44, [%rd6+56];
	fma.rn.f32 	%f45, %f43, %f44, %f42;
	add.s64 	%rd12, %rd11, %rd9;
	ld.global.f32 	%f46, [%rd12];
	ld.global.f32 	%f47, [%rd6+60];
	fma.rn.f32 	%f48, %f46, %f47, %f45;
	ld.global.f32 	%f49, [%rd12+4];
	ld.global.f32 	%f50, [%rd6+64];
	fma.rn.f32 	%f51, %f49, %f50, %f48;
	ld.global.f32 	%f52, [%rd12+8];
	ld.global.f32 	%f53, [%rd6+68];
	fma.rn.f32 	%f54, %f52, %f53, %f51;
	ld.global.f32 	%f55, [%rd12+12];
	ld.global.f32 	%f56, [%rd6+72];
	fma.rn.f32 	%f57, %f55, %f56, %f54;
	ld.global.f32 	%f58, [%rd12+16];
	ld.global.f32 	%f59, [%rd6+76];
	fma.rn.f32 	%f60, %f58, %f59, %f57;
	add.s64 	%rd13, %rd12, %rd9;
	ld.global.f32 	%f61, [%rd13];
	ld.global.f32 	%f62, [%rd6+80];
	fma.rn.f32 	%f63, %f61, %f62, %f60;
	ld.global.f32 	%f64, [%rd13+4];
	ld.global.f32 	%f65, [%rd6+84];
	fma.rn.f32 	%f66, %f64, %f65, %f63;
	ld.global.f32 	%f67, [%rd13+8];
	ld.global.f32 	%f68, [%rd6+88];
	fma.rn.f32 	%f69, %f67, %f68, %f66;
	ld.global.f32 	%f70, [%rd13+12];
	ld.global.f32 	%f71, [%rd6+92];
	fma.rn.f32 	%f72, %f70, %f71, %f69;
	ld.global.f32 	%f73, [%rd13+16];
	ld.global.f32 	%f74, [%rd6+96];
	fma.rn.f32 	%f75, %f73, %f74, %f72;
	mul.wide.s32 	%rd14, %r21, 4;
	add.s64 	%rd15, %rd4, %rd14;
	st.global.f32 	[%rd15], %f75;
$L__BB1_2:
	ret;

}
	// .globl	_Z11reduceNaivePfS_i
.visible .entry _Z11reduceNaivePfS_i(
	.param .u64 .ptr .align 1 _Z11reduceNaivePfS_i_param_0,
	.param .u64 .ptr .align 1 _Z11reduceNaivePfS_i_param_1,
	.param .u32 _Z11reduceNaivePfS_i_param_2
)
{
	.reg .pred 	%p<6>;
	.reg .b32 	%r<17>;
	.reg .b32 	%f<9>;
	.reg .b64 	%rd<9>;

	ld.param.u64 	%rd1, [_Z11reduceNaivePfS_i_param_0];
	ld.param.u64 	%rd2, [_Z11reduceNaivePfS_i_param_1];
	ld.param.u32 	%r8, [_Z11reduceNaivePfS_i_param_2];
	mov.u32 	%r1, %tid.x;
	mov.u32 	%r2, %ctaid.x;
	mov.u32 	%r3, %ntid.x;
	mad.lo.s32 	%r4, %r2, %r3, %r1;
	setp.ge.s32 	%p1, %r4, %r8;
	mov.f32 	%f8, 0f00000000;
	@%p1 bra 	$L__BB2_2;
	cvta.to.global.u64 	%rd3, %rd1;
	mul.wide.s32 	%rd4, %r4, 4;
	add.s64 	%rd5, %rd3, %rd4;
	ld.global.f32 	%f8, [%rd5];
$L__BB2_2:
	shl.b32 	%r9, %r1, 2;
	mov.u32 	%r10, sdata;
	add.s32 	%r5, %r10, %r9;
	st.shared.f32 	[%r5], %f8;
	bar.sync 	0;
	setp.lt.u32 	%p2, %r3, 2;
	@%p2 bra 	$L__BB2_7;
	mov.b32 	%r16, 1;
$L__BB2_4:
	shl.b32 	%r7, %r16, 1;
	add.s32 	%r12, %r7, -1;
	and.b32  	%r13, %r12, %r1;
	setp.ne.s32 	%p3, %r13, 0;
	@%p3 bra 	$L__BB2_6;
	shl.b32 	%r14, %r16, 2;
	add.s32 	%r15, %r5, %r14;
	ld.shared.f32 	%f4, [%r15];
	ld.shared.f32 	%f5, [%r5];
	add.f32 	%f6, %f4, %f5;
	st.shared.f32 	[%r5], %f6;
$L__BB2_6:
	bar.sync 	0;
	setp.lt.u32 	%p4, %r7, %r3;
	mov.u32 	%r16, %r7;
	@%p4 bra 	$L__BB2_4;
$L__BB2_7:
	setp.ne.s32 	%p5, %r1, 0;
	@%p5 bra 	$L__BB2_9;
	ld.shared.f32 	%f7, [sdata];
	cvta.to.global.u64 	%rd6, %rd2;
	mul.wide.u32 	%rd7, %r2, 4;
	add.s64 	%rd8, %rd6, %rd7;
	st.global.f32 	[%rd8], %f7;
$L__BB2_9:
	ret;

}
	// .globl	_Z17reduceInterleavedPfS_i
.visible .entry _Z17reduceInterleavedPfS_i(
	.param .u64 .ptr .align 1 _Z17reduceInterleavedPfS_i_param_0,
	.param .u64 .ptr .align 1 _Z17reduceInterleavedPfS_i_param_1,
	.param .u32 _Z17reduceInterleavedPfS_i_param_2
)
{
	.reg .pred 	%p<6>;
	.reg .b32 	%r<14>;
	.reg .b32 	%f<9>;
	.reg .b64 	%rd<9>;

	ld.param.u64 	%rd1, [_Z17reduceInterleavedPfS_i_param_0];
	ld.param.u64 	%rd2, [_Z17reduceInterleavedPfS_i_param_1];
	ld.param.u32 	%r8, [_Z17reduceInterleavedPfS_i_param_2];
	mov.u32 	%r1, %tid.x;
	mov.u32 	%r2, %ctaid.x;
	mov.u32 	%r13, %ntid.x;
	mad.lo.s32 	%r4, %r2, %r13, %r1;
	setp.ge.s32 	%p1, %r4, %r8;
	mov.f32 	%f8, 0f00000000;
	@%p1 bra 	$L__BB3_2;
	cvta.to.global.u64 	%rd3, %rd1;
	mul.wide.s32 	%rd4, %r4, 4;
	add.s64 	%rd5, %rd3, %rd4;
	ld.global.f32 	%f8, [%rd5];
$L__BB3_2:
	shl.b32 	%r9, %r1, 2;
	mov.u32 	%r10, sdata;
	add.s32 	%r5, %r10, %r9;
	st.shared.f32 	[%r5], %f8;
	bar.sync 	0;
	setp.lt.u32 	%p2, %r13, 2;
	@%p2 bra 	$L__BB3_6;
$L__BB3_3:
	shr.u32 	%r7, %r13, 1;
	setp.ge.u32 	%p3, %r1, %r7;
	@%p3 bra 	$L__BB3_5;
	shl.b32 	%r11, %r7, 2;
	add.s32 	%r12, %r5, %r11;
	ld.shared.f32 	%f4, [%r12];
	ld.shared.f32 	%f5, [%r5];
	add.f32 	%f6, %f4, %f5;
	st.shared.f32 	[%r5], %f6;
$L__BB3_5:
	bar.sync 	0;
	setp.gt.u32 	%p4, %r13, 3;
	mov.u32 	%r13, %r7;
	@%p4 bra 	$L__BB3_3;
$L__BB3_6:
	setp.ne.s32 	%p5, %r1, 0;
	@%p5 bra 	$L__BB3_8;
	ld.shared.f32 	%f7, [sdata];
	cvta.to.global.u64 	%rd6, %rd2;
	mul.wide.u32 	%rd7, %r2, 4;
	add.s64 	%rd8, %rd6, %rd7;
	st.global.f32 	[%rd8], %f7;
$L__BB3_8:
	ret;

}
	// .globl	_Z14reduceFirstAddPfS_i
.visible .entry _Z14reduceFirstAddPfS_i(
	.param .u64 .ptr .align 1 _Z14reduceFirstAddPfS_i_param_0,
	.param .u64 .ptr .align 1 _Z14reduceFirstAddPfS_i_param_1,
	.param .u32 _Z14reduceFirstAddPfS_i_param_2
)
{
	.reg .pred 	%p<7>;
	.reg .b32 	%r<17>;
	.reg .b32 	%f<14>;
	.reg .b64 	%rd<11>;

	ld.param.u64 	%rd3, [_Z14reduceFirstAddPfS_i_param_0];
	ld.param.u64 	%rd2, [_Z14reduceFirstAddPfS_i_param_1];
	ld.param.u32 	%r9, [_Z14reduceFirstAddPfS_i_param_2];
	cvta.to.global.u64 	%rd1, %rd3;
	mov.u32 	%r1, %tid.x;
	mov.u32 	%r2, %ctaid.x;
	mov.u32 	%r16, %ntid.x;
	mul.lo.s32 	%r10, %r16, %r2;
	shl.b32 	%r11, %r10, 1;
	add.s32 	%r4, %r11, %r1;
	setp.ge.s32 	%p1, %r4, %r9;
	mov.f32 	%f13, 0f00000000;
	@%p1 bra 	$L__BB4_2;
	mul.wide.s32 	%rd4, %r4, 4;
	add.s64 	%rd5, %rd1, %rd4;
	ld.global.f32 	%f6, [%rd5];
	add.f32 	%f13, %f6, 0f00000000;
$L__BB4_2:
	add.s32 	%r5, %r4, %r16;
	setp.ge.u32 	%p2, %r5, %r9;
	@%p2 bra 	$L__BB4_4;
	mul.wide.u32 	%rd6, %r5, 4;
	add.s64 	%rd7, %rd1, %rd6;
	ld.global.f32 	%f7, [%rd7];
	add.f32 	%f13, %f13, %f7;
$L__BB4_4:
	shl.b32 	%r12, %r1, 2;
	mov.u32 	%r13, sdata;
	add.s32 	%r6, %r13, %r12;
	st.shared.f32 	[%r6], %f13;
	bar.sync 	0;
	setp.lt.u32 	%p3, %r16, 2;
	@%p3 bra 	$L__BB4_8;
$L__BB4_5:
	shr.u32 	%r8, %r16, 1;
	setp.ge.u32 	%p4, %r1, %r8;
	@%p4 bra 	$L__BB4_7;
	shl.b32 	%r14, %r8, 2;
	add.s32 	%r15, %r6, %r14;
	ld.shared.f32 	%f8, [%r15];
	ld.shared.f32 	%f9, [%r6];
	add.f32 	%f10, %f8, %f9;
	st.shared.f32 	[%r6], %f10;
$L__BB4_7:
	bar.sync 	0;
	setp.gt.u32 	%p5, %r16, 3;
	mov.u32 	%r16, %r8;
	@%p5 bra 	$L__BB4_5;
$L__BB4_8:
	setp.ne.s32 	%p6, %r1, 0;
	@%p6 bra 	$L__BB4_10;
	ld.shared.f32 	%f11, [sdata];
	cvta.to.global.u64 	%rd8, %rd2;
	mul.wide.u32 	%rd9, %r2, 4;
	add.s64 	%rd10, %rd8, %rd9;
	st.global.f32 	[%rd10], %f11;
$L__BB4_10:
	ret;

}
	// .globl	_Z16reduceWarpUnrollPfS_i
.visible .entry _Z16reduceWarpUnrollPfS_i(
	.param .u64 .ptr .align 1 _Z16reduceWarpUnrollPfS_i_param_0,
	.param .u64 .ptr .align 1 _Z16reduceWarpUnrollPfS_i_param_1,
	.param .u32 _Z16reduceWarpUnrollPfS_i_param_2
)
{
	.reg .pred 	%p<8>;
	.reg .b32 	%r<17>;
	.reg .b32 	%f<32>;
	.reg .b64 	%rd<11>;

	ld.param.u64 	%rd3, [_Z16reduceWarpUnrollPfS_i_param_0];
	ld.param.u64 	%rd2, [_Z16reduceWarpUnrollPfS_i_param_1];
	ld.param.u32 	%r9, [_Z16reduceWarpUnrollPfS_i_param_2];
	cvta.to.global.u64 	%rd1, %rd3;
	mov.u32 	%r1, %tid.x;
	mov.u32 	%r2, %ctaid.x;
	mov.u32 	%r16, %ntid.x;
	mul.lo.s32 	%r10, %r16, %r2;
	shl.b32 	%r11, %r10, 1;
	add.s32 	%r4, %r11, %r1;
	setp.ge.s32 	%p1, %r4, %r9;
	mov.f32 	%f31, 0f00000000;
	@%p1 bra 	$L__BB5_2;
	mul.wide.s32 	%rd4, %r4, 4;
	add.s64 	%rd5, %rd1, %rd4;
	ld.global.f32 	%f6, [%rd5];
	add.f32 	%f31, %f6, 0f00000000;
$L__BB5_2:
	add.s32 	%r5, %r4, %r16;
	setp.ge.u32 	%p2, %r5, %r9;
	@%p2 bra 	$L__BB5_4;
	mul.wide.u32 	%rd6, %r5, 4;
	add.s64 	%rd7, %rd1, %rd6;
	ld.global.f32 	%f7, [%rd7];
	add.f32 	%f31, %f31, %f7;
$L__BB5_4:
	shl.b32 	%r12, %r1, 2;
	mov.u32 	%r13, sdata;
	add.s32 	%r6, %r13, %r12;
	st.shared.f32 	[%r6], %f31;
	bar.sync 	0;
	setp.lt.u32 	%p3, %r16, 66;
	@%p3 bra 	$L__BB5_8;
$L__BB5_5:
	shr.u32 	%r8, %r16, 1;
	setp.ge.u32 	%p4, %r1, %r8;
	@%p4 bra 	$L__BB5_7;
	shl.b32 	%r14, %r8, 2;
	add.s32 	%r15, %r6, %r14;
	ld.shared.f32 	%f8, [%r15];
	ld.shared.f32 	%f9, [%r6];
	add.f32 	%f10, %f8, %f9;
	st.shared.f32 	[%r6], %f10;
$L__BB5_7:
	bar.sync 	0;
	setp.gt.u32 	%p5, %r16, 131;
	mov.u32 	%r16, %r8;
	@%p5 bra 	$L__BB5_5;
$L__BB5_8:
	setp.gt.u32 	%p6, %r1, 31;
	@%p6 bra 	$L__BB5_11;
	ld.volatile.shared.f32 	%f11, [%r6+128];
	ld.volatile.shared.f32 	%f12, [%r6];
	add.f32 	%f13, %f11, %f12;
	st.volatile.shared.f32 	[%r6], %f13;
	ld.volatile.shared.f32 	%f14, [%r6+64];
	ld.volatile.shared.f32 	%f15, [%r6];
	add.f32 	%f16, %f14, %f15;
	st.volatile.shared.f32 	[%r6], %f16;
	ld.volatile.shared.f32 	%f17, [%r6+32];
	ld.volatile.shared.f32 	%f18, [%r6];
	add.f32 	%f19, %f17, %f18;
	st.volatile.shared.f32 	[%r6], %f19;
	ld.volatile.shared.f32 	%f20, [%r6+16];
	ld.volatile.shared.f32 	%f21, [%r6];
	add.f32 	%f22, %f20, %f21;
	st.volatile.shared.f32 	[%r6], %f22;
	ld.volatile.shared.f32 	%f23, [%r6+8];
	ld.volatile.shared.f32 	%f24, [%r6];
	add.f32 	%f25, %f23, %f24;
	st.volatile.shared.f32 	[%r6], %f25;
	ld.volatile.shared.f32 	%f26, [%r6+4];
	ld.volatile.shared.f32 	%f27, [%r6];
	add.f32 	%f28, %f26, %f27;
	st.volatile.shared.f32 	[%r6], %f28;
	setp.ne.s32 	%p7, %r1, 0;
	@%p7 bra 	$L__BB5_11;
	ld.shared.f32 	%f29, [sdata];
	cvta.to.global.u64 	%rd8, %rd2;
	mul.wide.u32 	%rd9, %r2, 4;
	add.s64 	%rd10, %rd8, %rd9;
	st.global.f32 	[%rd10], %f29;
$L__BB5_11:
	ret;

}
	// .globl	_Z17reduceWarpShufflePfS_i
.visible .entry _Z17reduceWarpShufflePfS_i(
	.param .u64 .ptr .align 1 _Z17reduceWarpShufflePfS_i_param_0,
	.param .u64 .ptr .align 1 _Z17reduceWarpShufflePfS_i_param_1,
	.param .u32 _Z17reduceWarpShufflePfS_i_param_2
)
{
	.reg .pred 	%p<13>;
	.reg .b32 	%r<27>;
	.reg .b32 	%f<24>;
	.reg .b64 	%rd<11>;

	ld.param.u64 	%rd3, [_Z17reduceWarpShufflePfS_i_param_0];
	ld.param.u64 	%rd2, [_Z17reduceWarpShufflePfS_i_param_1];
	ld.param.u32 	%r9, [_Z17reduceWarpShufflePfS_i_param_2];
	cvta.to.global.u64 	%rd1, %rd3;
	mov.u32 	%r1, %tid.x;
	mov.u32 	%r2, %ctaid.x;
	mov.u32 	%r26, %ntid.x;
	mul.lo.s32 	%r10, %r26, %r2;
	shl.b32 	%r11, %r10, 1;
	add.s32 	%r4, %r11, %r1;
	setp.ge.s32 	%p1, %r4, %r9;
	mov.f32 	%f23, 0f00000000;
	@%p1 bra 	$L__BB6_2;
	mul.wide.s32 	%rd4, %r4, 4;
	add.s64 	%rd5, %rd1, %rd4;
	ld.global.f32 	%f7, [%rd5];
	add.f32 	%f23, %f7, 0f00000000;
$L__BB6_2:
	add.s32 	%r5, %r4, %r26;
	setp.ge.u32 	%p2, %r5, %r9;
	@%p2 bra 	$L__BB6_4;
	mul.wide.u32 	%rd6, %r5, 4;
	add.s64 	%rd7, %rd1, %rd6;
	ld.global.f32 	%f8, [%rd7];
	add.f32 	%f23, %f23, %f8;
$L__BB6_4:
	shl.b32 	%r12, %r1, 2;
	mov.u32 	%r13, sdata;
	add.s32 	%r6, %r13, %r12;
	st.shared.f32 	[%r6], %f23;
	bar.sync 	0;
	setp.lt.u32 	%p3, %r26, 66;
	@%p3 bra 	$L__BB6_8;
$L__BB6_5:
	shr.u32 	%r8, %r26, 1;
	setp.ge.u32 	%p4, %r1, %r8;
	@%p4 bra 	$L__BB6_7;
	shl.b32 	%r14, %r8, 2;
	add.s32 	%r15, %r6, %r14;
	ld.shared.f32 	%f9, [%r15];
	ld.shared.f32 	%f10, [%r6];
	add.f32 	%f11, %f9, %f10;
	st.shared.f32 	[%r6], %f11;
$L__BB6_7:
	bar.sync 	0;
	setp.gt.u32 	%p5, %r26, 131;
	mov.u32 	%r26, %r8;
	@%p5 bra 	$L__BB6_5;
$L__BB6_8:
	setp.gt.u32 	%p6, %r1, 31;
	@%p6 bra 	$L__BB6_11;
	ld.shared.f32 	%f12, [%r6];
	mov.b32 	%r16, %f12;
	shfl.sync.down.b32	%r17|%p7, %r16, 16, 31, -1;
	mov.b32 	%f13, %r17;
	add.f32 	%f14, %f12, %f13;
	mov.b32 	%r18, %f14;
	shfl.sync.down.b32	%r19|%p8, %r18, 8, 31, -1;
	mov.b32 	%f15, %r19;
	add.f32 	%f16, %f14, %f15;
	mov.b32 	%r20, %f16;
	shfl.sync.down.b32	%r21|%p9, %r20, 4, 31, -1;
	mov.b32 	%f17, %r21;
	add.f32 	%f18, %f16, %f17;
	mov.b32 	%r22, %f18;
	shfl.sync.down.b32	%r23|%p10, %r22, 2, 31, -1;
	mov.b32 	%f19, %r23;
	add.f32 	%f20, %f18, %f19;
	mov.b32 	%r24, %f20;
	shfl.sync.down.b32	%r25|%p11, %r24, 1, 31, -1;
	mov.b32 	%f21, %r25;
	add.f32 	%f5, %f20, %f21;
	setp.ne.s32 	%p12, %r1, 0;
	@%p12 bra 	$L__BB6_11;
	cvta.to.global.u64 	%rd8, %rd2;
	mul.wide.u32 	%rd9, %r2, 4;
	add.s64 	%rd10, %rd8, %rd9;
	st.global.f32 	[%rd10], %f5;
$L__BB6_11:
	ret;

}
	// .globl	_Z9reduceMaxPfS_i
.visible .entry _Z9reduceMaxPfS_i(
	.param .u64 .ptr .align 1 _Z9reduceMaxPfS_i_param_0,
	.param .u64 .ptr .align 1 _Z9reduceMaxPfS_i_param_1,
	.param .u32 _Z9reduceMaxPfS_i_param_2
)
{
	.reg .pred 	%p<7>;
	.reg .b32 	%r<17>;
	.reg .b32 	%f<14>;
	.reg .b64 	%rd<11>;

	ld.param.u64 	%rd3, [_Z9reduceMaxPfS_i_param_0];
	ld.param.u64 	%rd2, [_Z9reduceMaxPfS_i_param_1];
	ld.param.u32 	%r9, [_Z9reduceMaxPfS_i_param_2];
	cvta.to.global.u64 	%rd1, %rd3;
	mov.u32 	%r1, %tid.x;
	mov.u32 	%r2, %ctaid.x;
	mov.u32 	%r16, %ntid.x;
	mul.lo.s32 	%r10, %r16, %r2;
	shl.b32 	%r11, %r10, 1;
	add.s32 	%r4, %r11, %r1;
	setp.ge.s32 	%p1, %r4, %r9;
	mov.f32 	%f13, 0fFF7FFFFF;
	@%p1 bra 	$L__BB7_2;
	mul.wide.s32 	%rd4, %r4, 4;
	add.s64 	%rd5, %rd1, %rd4;
	ld.global.f32 	%f6, [%rd5];
	max.f32 	%f13, %f6, 0fFF7FFFFF;
$L__BB7_2:
	add.s32 	%r5, %r4, %r16;
	setp.ge.u32 	%p2, %r5, %r9;
	@%p2 bra 	$L__BB7_4;
	mul.wide.u32 	%rd6, %r5, 4;
	add.s64 	%rd7, %rd1, %rd6;
	ld.global.f32 	%f7, [%rd7];
	max.f32 	%f13, %f13, %f7;
$L__BB7_4:
	shl.b32 	%r12, %r1, 2;
	mov.u32 	%r13, sdata;
	add.s32 	%r6, %r13, %r12;
	st.shared.f32 	[%r6], %f13;
	bar.sync 	0;
	setp.lt.u32 	%p3, %r16, 2;
	@%p3 bra 	$L__BB7_8;
$L__BB7_5:
	shr.u32 	%r8, %r16, 1;
	setp.ge.u32 	%p4, %r1, %r8;
	@%p4 bra 	$L__BB7_7;
	ld.shared.f32 	%f8, [%r6];
	shl.b32 	%r14, %r8, 2;
	add.s32 	%r15, %r6, %r14;
	ld.shared.f32 	%f9, [%r15];
	max.f32 	%f10, %f8, %f9;
	st.shared.f32 	[%r6], %f10;
$L__BB7_7:
	bar.sync 	0;
	setp.gt.u32 	%p5, %r16, 3;
	mov.u32 	%r16, %r8;
	@%p5 bra 	$L__BB7_5;
$L__BB7_8:
	setp.ne.s32 	%p6, %r1, 0;
	@%p6 bra 	$L__BB7_10;
	ld.shared.f32 	%f11, [sdata];
	cvta.to.global.u64 	%rd8, %rd2;
	mul.wide.u32 	%rd9, %r2, 4;
	add.s64 	%rd10, %rd8, %rd9;
	st.global.f32 	[%rd10], %f11;
$L__BB7_10:
	ret;

}
	// .globl	_Z9reduceMinPfS_i
.visible .entry _Z9reduceMinPfS_i(
	.param .u64 .ptr .align 1 _Z9reduceMinPfS_i_param_0,
	.param .u64 .ptr .align 1 _Z9reduceMinPfS_i_param_1,
	.param .u32 _Z9reduceMinPfS_i_param_2
)
{
	.reg .pred 	%p<7>;
	.reg .b32 	%r<17>;
	.reg .b32 	%f<14>;
	.reg .b64 	%rd<11>;

	ld.param.u64 	%rd3, [_Z9reduceMinPfS_i_param_0];
	ld.param.u64 	%rd2, [_Z9reduceMinPfS_i_param_1];
	ld.param.u32 	%r9, [_Z9reduceMinPfS_i_param_2];
	cvta.to.global.u64 	%rd1, %rd3;
	mov.u32 	%r1, %tid.x;
	mov.u32 	%r2, %ctaid.x;
	mov.u32 	%r16, %ntid.x;
	mul.lo.s32 	%r10, %r16, %r2;
	shl.b32 	%r11, %r10, 1;
	add.s32 	%r4, %r11, %r1;
	setp.ge.s32 	%p1, %r4, %r9;
	mov.f32 	%f13, 0f7F7FFFFF;
	@%p1 bra 	$L__BB8_2;
	mul.wide.s32 	%rd4, %r4, 4;
	add.s64 	%rd5, %rd1, %rd4;
	ld.global.f32 	%f6, [%rd5];
	min.f32 	%f13, %f6, 0f7F7FFFFF;
$L__BB8_2:
	add.s32 	%r5, %r4, %r16;
	setp.ge.u32 	%p2, %r5, %r9;
	@%p2 bra 	$L__BB8_4;
	mul.wide.u32 	%rd6, %r5, 4;
	add.s64 	%rd7, %rd1, %rd6;
	ld.global.f32 	%f7, [%rd7];
	min.f32 	%f13, %f13, %f7;
$L__BB8_4:
	shl.b32 	%r12, %r1, 2;
	mov.u32 	%r13, sdata;
	add.s32 	%r6, %r13, %r12;
	st.shared.f32 	[%r6], %f13;
	bar.sync 	0;
	setp.lt.u32 	%p3, %r16, 2;
	@%p3 bra 	$L__BB8_8;
$L__BB8_5:
	shr.u32 	%r8, %r16, 1;
	setp.ge.u32 	%p4, %r1, %r8;
	@%p4 bra 	$L__BB8_7;
	ld.shared.f32 	%f8, [%r6];
	shl.b32 	%r14, %r8, 2;
	add.s32 	%r15, %r6, %r14;
	ld.shared.f32 	%f9, [%r15];
	min.f32 	%f10, %f8, %f9;
	st.shared.f32 	[%r6], %f10;
$L__BB8_7:
	bar.sync 	0;
	setp.gt.u32 	%p5, %r16, 3;
	mov.u32 	%r16, %r8;
	@%p5 bra 	$L__BB8_5;
$L__BB8_8:
	setp.ne.s32 	%p6, %r1, 0;
	@%p6 bra 	$L__BB8_10;
	ld.shared.f32 	%f11, [sdata];
	cvta.to.global.u64 	%rd8, %rd2;
	mul.wide.u32 	%rd9, %r2, 4;
	add.s64 	%rd10, %rd8, %rd9;
	st.global.f32 	[%rd10], %f11;
$L__BB8_10:
	ret;

}
	// .globl	_Z9reduceDotPfS_S_i
.visible .entry _Z9reduceDotPfS_S_i(
	.param .u64 .ptr .align 1 _Z9reduceDotPfS_S_i_param_0,
	.param .u64 .ptr .align 1 _Z9reduceDotPfS_S_i_param_1,
	.param .u64 .ptr .align 1 _Z9reduceDotPfS_S_i_param_2,
	.param .u32 _Z9reduceDotPfS_S_i_param_3
)
{
	.reg .pred 	%p<7>;
	.reg .b32 	%r<17>;
	.reg .b32 	%f<16>;
	.reg .b64 	%rd<15>;

	ld.param.u64 	%rd4, [_Z9reduceDotPfS_S_i_param_0];
	ld.param.u64 	%rd5, [_Z9reduceDotPfS_S_i_param_1];
	ld.param.u64 	%rd3, [_Z9reduceDotPfS_S_i_param_2];
	ld.param.u32 	%r9, [_Z9reduceDotPfS_S_i_param_3];
	cvta.to.global.u64 	%rd1, %rd5;
	cvta.to.global.u64 	%rd2, %rd4;
	mov.u32 	%r1, %tid.x;
	mov.u32 	%r2, %ctaid.x;
	mov.u32 	%r16, %ntid.x;
	mul.lo.s32 	%r10, %r16, %r2;
	shl.b32 	%r11, %r10, 1;
	add.s32 	%r4, %r11, %r1;
	setp.ge.s32 	%p1, %r4, %r9;
	mov.f32 	%f15, 0f00000000;
	@%p1 bra 	$L__BB9_2;
	mul.wide.s32 	%rd6, %r4, 4;
	add.s64 	%rd7, %rd2, %rd6;
	ld.global.f32 	%f6, [%rd7];
	add.s64 	%rd8, %rd1, %rd6;
	ld.global.f32 	%f7, [%rd8];
	fma.rn.f32 	%f15, %f6, %f7, 0f00000000;
$L__BB9_2:
	add.s32 	%r5, %r4, %r16;
	setp.ge.u32 	%p2, %r5, %r9;
	@%p2 bra 	$L__BB9_4;
	mul.wide.u32 	%rd9, %r5, 4;
	add.s64 	%rd10, %rd2, %rd9;
	ld.global.f32 	%f8, [%rd10];
	add.s64 	%rd11, %rd1, %rd9;
	ld.global.f32 	%f9, [%rd11];
	fma.rn.f32 	%f15, %f8, %f9, %f15;
$L__BB9_4:
	shl.b32 	%r12, %r1, 2;
	mov.u32 	%r13, sdata;
	add.s32 	%r6, %r13, %r12;
	st.shared.f32 	[%r6], %f15;
	bar.sync 	0;
	setp.lt.u32 	%p3, %r16, 2;
	@%p3 bra 	$L__BB9_8;
$L__BB9_5:
	shr.u32 	%r8, %r16, 1;
	setp.ge.u32 	%p4, %r1, %r8;
	@%p4 bra 	$L__BB9_7;
	shl.b32 	%r14, %r8, 2;
	add.s32 	%r15, %r6, %r14;
	ld.shared.f32 	%f10, [%r15];
	ld.shared.f32 	%f11, [%r6];
	add.f32 	%f12, %f10, %f11;
	st.shared.f32 	[%r6], %f12;
$L__BB9_7:
	bar.sync 	0;
	setp.gt.u32 	%p5, %r16, 3;
	mov.u32 	%r16, %r8;
	@%p5 bra 	$L__BB9_5;
$L__BB9_8:
	setp.ne.s32 	%p6, %r1, 0;
	@%p6 bra 	$L__BB9_10;
	ld.shared.f32 	%f13, [sdata];
	cvta.to.global.u64 	%rd12, %rd3;
	mul.wide.u32 	%rd13, %r2, 4;
	add.s64 	%rd14, %rd12, %rd13;
	st.global.f32 	[%rd14], %f13;
$L__BB9_10:
	ret;

}
	// .globl	_Z15reduceAtomicSumPfS_i
.visible .entry _Z15reduceAtomicSumPfS_i(
	.param .u64 .ptr .align 1 _Z15reduceAtomicSumPfS_i_param_0,
	.param .u64 .ptr .align 1 _Z15reduceAtomicSumPfS_i_param_1,
	.param .u32 _Z15reduceAtomicSumPfS_i_param_2
)
{
	.reg .pred 	%p<13>;
	.reg .b32 	%r<27>;
	.reg .b32 	%f<25>;
	.reg .b64 	%rd<9>;

	ld.param.u64 	%rd3, [_Z15reduceAtomicSumPfS_i_param_0];
	ld.param.u64 	%rd2, [_Z15reduceAtomicSumPfS_i_param_1];
	ld.param.u32 	%r8, [_Z15reduceAtomicSumPfS_i_param_2];
	cvta.to.global.u64 	%rd1, %rd3;
	mov.u32 	%r1, %tid.x;
	mov.u32 	%r9, %ctaid.x;
	mov.u32 	%r26, %ntid.x;
	mul.lo.s32 	%r10, %r26, %r9;
	shl.b32 	%r11, %r10, 1;
	add.s32 	%r3, %r11, %r1;
	setp.ge.s32 	%p1, %r3, %r8;
	mov.f32 	%f24, 0f00000000;
	@%p1 bra 	$L__BB10_2;
	mul.wide.s32 	%rd4, %r3, 4;
	add.s64 	%rd5, %rd1, %rd4;
	ld.global.f32 	%f7, [%rd5];
	add.f32 	%f24, %f7, 0f00000000;
$L__BB10_2:
	add.s32 	%r4, %r3, %r26;
	setp.ge.u32 	%p2, %r4, %r8;
	@%p2 bra 	$L__BB10_4;
	mul.wide.u32 	%rd6, %r4, 4;
	add.s64 	%rd7, %rd1, %rd6;
	ld.global.f32 	%f8, [%rd7];
	add.f32 	%f24, %f24, %f8;
$L__BB10_4:
	shl.b32 	%r12, %r1, 2;
	mov.u32 	%r13, sdata;
	add.s32 	%r5, %r13, %r12;
	st.shared.f32 	[%r5], %f24;
	bar.sync 	0;
	setp.lt.u32 	%p3, %r26, 66;
	@%p3 bra 	$L__BB10_8;
$L__BB10_5:
	shr.u32 	%r7, %r26, 1;
	setp.ge.u32 	%p4, %r1, %r7;
	@%p4 bra 	$L__BB10_7;
	shl.b32 	%r14, %r7, 2;
	add.s32 	%r15, %r5, %r14;
	ld.shared.f32 	%f9, [%r15];
	ld.shared.f32 	%f10, [%r5];
	add.f32 	%f11, %f9, %f10;
	st.shared.f32 	[%r5], %f11;
$L__BB10_7:
	bar.sync 	0;
	setp.gt.u32 	%p5, %r26, 131;
	mov.u32 	%r26, %r7;
	@%p5 bra 	$L__BB10_5;
$L__BB10_8:
	setp.gt.u32 	%p6, %r1, 31;
	@%p6 bra 	$L__BB10_11;
	ld.shared.f32 	%f12, [%r5];
	mov.b32 	%r16, %f12;
	shfl.sync.down.b32	%r17|%p7, %r16, 16, 31, -1;
	mov.b32 	%f13, %r17;
	add.f32 	%f14, %f12, %f13;
	mov.b32 	%r18, %f14;
	shfl.sync.down.b32	%r19|%p8, %r18, 8, 31, -1;
	mov.b32 	%f15, %r19;
	add.f32 	%f16, %f14, %f15;
	mov.b32 	%r20, %f16;
	shfl.sync.down.b32	%r21|%p9, %r20, 4, 31, -1;
	mov.b32 	%f17, %r21;
	add.f32 	%f18, %f16, %f17;
	mov.b32 	%r22, %f18;
	shfl.sync.down.b32	%r23|%p10, %r22, 2, 31, -1;
	mov.b32 	%f19, %r23;
	add.f32 	%f20, %f18, %f19;
	mov.b32 	%r24, %f20;
	shfl.sync.down.b32	%r25|%p11, %r24, 1, 31, -1;
	mov.b32 	%f21, %r25;
	add.f32 	%f5, %f20, %f21;
	setp.ne.s32 	%p12, %r1, 0;
	@%p12 bra 	$L__BB10_11;
	cvta.to.global.u64 	%rd8, %rd2;
	atom.global.add.f32 	%f22, [%rd8], %f5;
$L__BB10_11:
	ret;

}


// ===== COMPILED SASS (sm_100) =====

	.target	sm_100

	.elftype	@"ET_EXEC"


//--------------------- .note.nv.tkinfo           --------------------------
	.section	.note.nv.tkinfo,"",@"SHT_NOTE"
	.sectionflags	@"SHF_NOTE_NV_TKINFO"
	.tkinfo
        /*0018*/ 	.word	0x00000002
        /*0030*/ 	.string	""
        /*0030*/ 	.string	"ptxas"
        /*0030*/ 	.string	"Cuda compilation tools, release 13.0, V13.0.88"
        /*0030*/ 	.string	"Build cuda_13.0.r13.0/compiler.36424714_0"
        /*0030*/ 	.string	"-arch sm_100 -m 64 "



//--------------------- .note.nv.cuinfo           --------------------------
	.section	.note.nv.cuinfo,"",@"SHT_NOTE"
	.sectionflags	@"SHF_NOTE_NV_CUINFO"
        /*0018*/ 	.short	0x0002
        /*001a*/ 	.short	0x0064
        /*001c*/ 	.short	0x0082
	.zero		2


//--------------------- .nv.info                  --------------------------
	.section	.nv.info,"",@"SHT_CUDA_INFO"
	.align	4


	//----- nvinfo : EIATTR_REGCOUNT
	.align		4
        /*0000*/ 	.byte	0x04, 0x2f
        /*0002*/ 	.short	(.L_3 - .L_2)
	.align		4
.L_2:
        /*0004*/ 	.word	index@(_Z11applyFilterPfS_ii)
        /*0008*/ 	.word	0x00000020


	//----- nvinfo : EIATTR_FRAME_SIZE
	.align		4
.L_3:
        /*000c*/ 	.byte	0x04, 0x11
        /*000e*/ 	.short	(.L_5 - .L_4)
	.align		4
.L_4:
        /*0010*/ 	.word	index@(_Z11applyFilterPfS_ii)
        /*0014*/ 	.word	0x00000000


	//----- nvinfo : EIATTR_REGCOUNT
	.align		4
.L_5:
        /*0018*/ 	.byte	0x04, 0x2f
        /*001a*/ 	.short	(.L_7 - .L_6)
	.align		4
.L_6:
        /*001c*/ 	.word	index@(_Z17applyFilterGlobalPfS_S_ii)
        /*0020*/ 	.word	0x00000020


	//----- nvinfo : EIATTR_FRAME_SIZE
	.align		4
.L_7:
        /*0024*/ 	.byte	0x04, 0x11
        /*0026*/ 	.short	(.L_9 - .L_8)
	.align		4
.L_8:
        /*0028*/ 	.word	index@(_Z17applyFilterGlobalPfS_S_ii)
        /*002c*/ 	.word	0x00000000


	//----- nvinfo : EIATTR_REGCOUNT
	.align		4
.L_9:
        /*0030*/ 	.byte	0x04, 0x2f
        /*0032*/ 	.short	(.L_11 - .L_10)
	.align		4
.L_10:
        /*0034*/ 	.word	index@(_Z11reduceNaivePfS_i)
        /*0038*/ 	.word	0x0000000b


	//----- nvinfo : EIATTR_FRAME_SIZE
	.align		4
.L_11:
        /*003c*/ 	.byte	0x04, 0x11
        /*003e*/ 	.short	(.L_13 - .L_12)
	.align		4
.L_12:
        /*0040*/ 	.word	index@(_Z11reduceNaivePfS_i)
        /*0044*/ 	.word	0x00000000


	//----- nvinfo : EIATTR_REGCOUNT
	.align		4
.L_13:
        /*0048*/ 	.byte	0x04, 0x2f
        /*004a*/ 	.short	(.L_15 - .L_14)
	.align		4
.L_14:
        /*004c*/ 	.word	index@(_Z17reduceInterleavedPfS_i)
        /*0050*/ 	.word	0x0000000b


	//----- nvinfo : EIATTR_FRAME_SIZE
	.align		4
.L_15:
        /*0054*/ 	.byte	0x04, 0x11
        /*0056*/ 	.short	(.L_17 - .L_16)
	.align		4
.L_16:
        /*0058*/ 	.word	index@(_Z17reduceInterleavedPfS_i)
        /*005c*/ 	.word	0x00000000


	//----- nvinfo : EIATTR_REGCOUNT
	.align		4
.L_17:
        /*0060*/ 	.byte	0x04, 0x2f
        /*0062*/ 	.short	(.L_19 - .L_18)
	.align		4
.L_18:
        /*0064*/ 	.word	index@(_Z14reduceFirstAddPfS_i)
        /*0068*/ 	.word	0x00000010


	//----- nvinfo : EIATTR_FRAME_SIZE
	.align		4
.L_19:
        /*006c*/ 	.byte	0x04, 0x11
        /*006e*/ 	.short	(.L_21 - .L_20)
	.align		4
.L_20:
        /*0070*/ 	.word	index@(_Z14reduceFirstAddPfS_i)
        /*0074*/ 	.word	0x00000000


	//----- nvinfo : EIATTR_REGCOUNT
	.align		4
.L_21:
        /*0078*/ 	.byte	0x04, 0x2f
        /*007a*/ 	.short	(.L_23 - .L_22)
	.align		4
.L_22:
        /*007c*/ 	.word	index@(_Z16reduceWarpUnrollPfS_i)
        /*0080*/ 	.word	0x0000000d


	//----- nvinfo : EIATTR_FRAME_SIZE
	.align		4
.L_23:
        /*0084*/ 	.byte	0x04, 0x11
        /*0086*/ 	.short	(.L_25 - .L_24)
	.align		4
.L_24:
        /*0088*/ 	.word	index@(_Z16reduceWarpUnrollPfS_i)
        /*008c*/ 	.word	0x00000000


	//----- nvinfo : EIATTR_REGCOUNT
	.align		4
.L_25:
        /*0090*/ 	.byte	0x04, 0x2f
        /*0092*/ 	.short	(.L_27 - .L_26)
	.align		4
.L_26:
        /*0094*/ 	.word	index@(_Z17reduceWarpShufflePfS_i)
        /*0098*/ 	.word	0x0000000d


	//----- nvinfo : EIATTR_FRAME_SIZE
	.align		4
.L_27:
        /*009c*/ 	.byte	0x04, 0x11
        /*009e*/ 	.short	(.L_29 - .L_28)
	.align		4
.L_28:
        /*00a0*/ 	.word	index@(_Z17reduceWarpShufflePfS_i)
        /*00a4*/ 	.word	0x00000000


	//----- nvinfo : EIATTR_REGCOUNT
	.align		4
.L_29:
        /*00a8*/ 	.byte	0x04, 0x2f
        /*00aa*/ 	.short	(.L_31 - .L_30)
	.align		4
.L_30:
        /*00ac*/ 	.word	index@(_Z9reduceMaxPfS_i)
        /*00b0*/ 	.word	0x00000010


	//----- nvinfo : EIATTR_FRAME_SIZE
	.align		4
.L_31:
        /*00b4*/ 	.byte	0x04, 0x11
        /*00b6*/ 	.short	(.L_33 - .L_32)
	.align		4
.L_32:
        /*00b8*/ 	.word	index@(_Z9reduceMaxPfS_i)
        /*00bc*/ 	.word	0x00000000


	//----- nvinfo : EIATTR_REGCOUNT
	.align		4
.L_33:
        /*00c0*/ 	.byte	0x04, 0x2f
        /*00c2*/ 	.short	(.L_35 - .L_34)
	.align		4
.L_34:
        /*00c4*/ 	.word	index@(_Z9reduceMinPfS_i)
        /*00c8*/ 	.word	0x00000010


	//----- nvinfo : EIATTR_FRAME_SIZE
	.align		4
.L_35:
        /*00cc*/ 	.byte	0x04, 0x11
        /*00ce*/ 	.short	(.L_37 - .L_36)
	.align		4
.L_36:
        /*00d0*/ 	.word	index@(_Z9reduceMinPfS_i)
        /*00d4*/ 	.word	0x00000000


	//----- nvinfo : EIATTR_REGCOUNT
	.align		4
.L_37:
        /*00d8*/ 	.byte	0x04, 0x2f
        /*00da*/ 	.short	(.L_39 - .L_38)
	.align		4
.L_38:
        /*00dc*/ 	.word	index@(_Z9reduceDotPfS_S_i)
        /*00e0*/ 	.word	0x00000012


	//----- nvinfo : EIATTR_FRAME_SIZE
	.align		4
.L_39:
        /*00e4*/ 	.byte	0x04, 0x11
        /*00e6*/ 	.short	(.L_41 - .L_40)
	.align		4
.L_40:
        /*00e8*/ 	.word	index@(_Z9reduceDotPfS_S_i)
        /*00ec*/ 	.word	0x00000000


	//----- nvinfo : EIATTR_REGCOUNT
	.align		4
.L_41:
        /*00f0*/ 	.byte	0x04, 0x2f
        /*00f2*/ 	.short	(.L_43 - .L_42)
	.align		4
.L_42:
        /*00f4*/ 	.word	index@(_Z15reduceAtomicSumPfS_i)
        /*00f8*/ 	.word	0x0000000c


	//----- nvinfo : EIATTR_FRAME_SIZE
	.align		4
.L_43:
        /*00fc*/ 	.byte	0x04, 0x11
        /*00fe*/ 	.short	(.L_45 - .L_44)
	.align		4
.L_44:
        /*0100*/ 	.word	index@(_Z15reduceAtomicSumPfS_i)
        /*0104*/ 	.word	0x00000000


	//----- nvinfo : EIATTR_MIN_STACK_SIZE
	.align		4
.L_45:
        /*0108*/ 	.byte	0x04, 0x12
        /*010a*/ 	.short	(.L_47 - .L_46)
	.align		4
.L_46:
        /*010c*/ 	.word	index@(_Z15reduceAtomicSumPfS_i)
        /*0110*/ 	.word	0x00000000


	//----- nvinfo : EIATTR_MIN_STACK_SIZE
	.align		4
.L_47:
        /*0114*/ 	.byte	0x04, 0x12
        /*0116*/ 	.short	(.L_49 - .L_48)
	.align		4
.L_48:
        /*0118*/ 	.word	index@(_Z9reduceDotPfS_S_i)
        /*011c*/ 	.word	0x00000000


	//----- nvinfo : EIATTR_MIN_STACK_SIZE
	.align		4
.L_49:
        /*0120*/ 	.byte	0x04, 0x12
        /*0122*/ 	.short	(.L_51 - .L_50)
	.align		4
.L_50:
        /*0124*/ 	.word	index@(_Z9reduceMinPfS_i)
        /*0128*/ 	.word	0x00000000


	//----- nvinfo : EIATTR_MIN_STACK_SIZE
	.align		4
.L_51:
        /*012c*/ 	.byte	0x04, 0x12
        /*012e*/ 	.short	(.L_53 - .L_52)
	.align		4
.L_52:
        /*0130*/ 	.word	index@(_Z9reduceMaxPfS_i)
        /*0134*/ 	.word	0x00000000


	//----- nvinfo : EIATTR_MIN_STACK_SIZE
	.align		4
.L_53:
        /*0138*/ 	.byte	0x04, 0x12
        /*013a*/ 	.short	(.L_55 - .L_54)
	.align		4
.L_54:
        /*013c*/ 	.word	index@(_Z17reduceWarpShufflePfS_i)
        /*0140*/ 	.word	0x00000000


	//----- nvinfo : EIATTR_MIN_STACK_SIZE
	.align		4
.L_55:
        /*0144*/ 	.byte	0x04, 0x12
        /*0146*/ 	.short	(.L_57 - .L_56)
	.align		4
.L_56:
        /*0148*/ 	.word	index@(_Z16reduceWarpUnrollPfS_i)
        /*014c*/ 	.word	0x00000000


	//----- nvinfo : EIATTR_MIN_STACK_SIZE
	.align		4
.L_57:
        /*0150*/ 	.byte	0x04, 0x12
        /*0152*/ 	.short	(.L_59 - .L_58)
	.align		4
.L_58:
        /*0154*/ 	.word	index@(_Z14reduceFirstAddPfS_i)
        /*0158*/ 	.word	0x00000000


	//----- nvinfo : EIATTR_MIN_STACK_SIZE
	.align		4
.L_59:
        /*015c*/ 	.byte	0x04, 0x12
        /*015e*/ 	.short	(.L_61 - .L_60)
	.align		4
.L_60:
        /*0160*/ 	.word	index@(_Z17reduceInterleavedPfS_i)
        /*0164*/ 	.word	0x00000000


	//----- nvinfo : EIATTR_MIN_STACK_SIZE
	.align		4
.L_61:
        /*0168*/ 	.byte	0x04, 0x12
        /*016a*/ 	.short	(.L_63 - .L_62)
	.align		4
.L_62:
        /*016c*/ 	.word	index@(_Z11reduceNaivePfS_i)
        /*0170*/ 	.word	0x00000000


	//----- nvinfo : EIATTR_MIN_STACK_SIZE
	.align		4
.L_63:
        /*0174*/ 	.byte	0x04, 0x12
        /*0176*/ 	.short	(.L_65 - .L_64)
	.align		4
.L_64:
        /*0178*/ 	.word	index@(_Z17applyFilterGlobalPfS_S_ii)
        /*017c*/ 	.word	0x00000000


	//----- nvinfo : EIATTR_MIN_STACK_SIZE
	.align		4
.L_65:
        /*0180*/ 	.byte	0x04, 0x12
        /*0182*/ 	.short	(.L_67 - .L_66)
	.align		4
.L_66:
        /*0184*/ 	.word	index@(_Z11applyFilterPfS_ii)
        /*0188*/ 	.word	0x00000000
.L_67:


//--------------------- .nv.compat                --------------------------
	.section	.nv.compat,"",@"SHT_CUDA_COMPAT_INFO"
	.align	4
        /*0000*/ 	.byte	0x02, 0x09, 0x00, 0x00, 0x02, 0x02, 0x01, 0x00, 0x02, 0x05, 0x05, 0x00, 0x03, 0x07, 0x01, 0x01
        /*0010*/ 	.byte	0x02, 0x03, 0x00, 0x00, 0x02, 0x06, 0x01, 0x00, 0x04, 0x0b, 0x08, 0x00, 0x09, 0x00, 0x00, 0x00
        /*0020*/ 	.byte	0x00, 0x00, 0x00, 0x00


//--------------------- .nv.info._Z15reduceAtomicSumPfS_i --------------------------
	.section	.nv.info._Z15reduceAtomicSumPfS_i,"",@"SHT_CUDA_INFO"
	.sectionflags	@""
	.align	4


	//----- nvinfo : EIATTR_CUDA_API_VERSION
	.align		4
        /*0000*/ 	.byte	0x04, 0x37
        /*0002*/ 	.short	(.L_69 - .L_68)
.L_68:
        /*0004*/ 	.word	0x00000082


	//----- nvinfo : EIATTR_KPARAM_INFO
	.align		4
.L_69:
        /*0008*/ 	.byte	0x04, 0x17
        /*000a*/ 	.short	(.L_71 - .L_70)
.L_70:
        /*000c*/ 	.word	0x00000000
        /*0010*/ 	.short	0x0002
        /*0012*/ 	.short	0x0010
        /*0014*/ 	.byte	0x00, 0xf0, 0x11, 0x00


	//----- nvinfo : EIATTR_KPARAM_INFO
	.align		4
.L_71:
        /*0018*/ 	.byte	0x04, 0x17
        /*001a*/ 	.short	(.L_73 - .L_72)
.L_72:
        /*001c*/ 	.word	0x00000000
        /*0020*/ 	.short	0x0001
        /*0022*/ 	.short	0x0008
        /*0024*/ 	.byte	0x00, 0xf5, 0x21, 0x00


	//----- nvinfo : EIATTR_KPARAM_INFO
	.align		4
.L_73:
        /*0028*/ 	.byte	0x04, 0x17
        /*002a*/ 	.short	(.L_75 - .L_74)
.L_74:
        /*002c*/ 	.word	0x00000000
        /*0030*/ 	.short	0x0000
        /*0032*/ 	.short	0x0000
        /*0034*/ 	.byte	0x00, 0xf5, 0x21, 0x00


	//----- nvinfo : EIATTR_SPARSE_MMA_MASK
	.align		4
.L_75:
        /*0038*/ 	.byte	0x03, 0x50
        /*003a*/ 	.short	0x0000


	//----- nvinfo : EIATTR_MAXREG_COUNT
	.align		4
        /*003c*/ 	.byte	0x03, 0x1b
        /*003e*/ 	.short	0x00ff


	//----- nvinfo : EIATTR_NUM_BARRIERS
	.align		4
        /*0040*/ 	.byte	0x02, 0x4c
        /*0042*/ 	.byte	0x01
	.zero		1


	//----- nvinfo : EIATTR_MERCURY_ISA_VERSION
	.align		4
        /*0044*/ 	.byte	0x03, 0x5f
        /*0046*/ 	.short	0x0101


	//----- nvinfo : EIATTR_COOP_GROUP_MASK_REGIDS
	.align		4
        /*0048*/ 	.byte	0x04, 0x29
        /*004a*/ 	.short	(.L_77 - .L_76)


	//   ....[0]....
.L_76:
        /*004c*/ 	.word	0xffffffff


	//   ....[1]....
        /*0050*/ 	.word	0xffffffff


	//   ....[2]....
        /*0054*/ 	.word	0xffffffff


	//   ....[3]....
        /*0058*/ 	.word	0xffffffff


	//   ....[4]....
        /*005c*/ 	.word	0xffffffff


	//----- nvinfo : EIATTR_COOP_GROUP_INSTR_OFFSETS
	.align		4
.L_77:
        /*0060*/ 	.byte	0x04, 0x28
        /*0062*/ 	.short	(.L_79 - .L_78)


	//   ....[0]....
.L_78:
        /*0064*/ 	.word	0x000002b0


	//   ....[1]....
        /*0068*/ 	.word	0x000002d0


	//   ....[2]....
        /*006c*/ 	.word	0x000002f0


	//   ....[3]....
        /*0070*/ 	.word	0x00000310


	//   ....[4]....
        /*0074*/ 	.word	0x00000330


	//----- nvinfo : EIATTR_VRC_CTA_INIT_COUNT
	.align		4
.L_79:
        /*0078*/ 	.byte	0x02, 0x4a
	.zero		1
	.zero		1


	//----- nvinfo : EIATTR_EXIT_INSTR_OFFSETS
	.align		4
        /*007c*/ 	.byte	0x04, 0x1c
        /*007e*/ 	.short	(.L_81 - .L_80)


	//   ....[0]....
.L_80:
        /*0080*/ 	.word	0x00000280


	//   ....[1]....
        /*0084*/ 	.word	0x00000340


	//   ....[2]....
        /*0088*/ 	.word	0x00000380


	//----- nvinfo : EIATTR_CBANK_PARAM_SIZE
	.align		4
.L_81:
        /*008c*/ 	.byte	0x03, 0x19
        /*008e*/ 	.short	0x0014


	//----- nvinfo : EIATTR_PARAM_CBANK
	.align		4
        /*0090*/ 	.byte	0x04, 0x0a
        /*0092*/ 	.short	(.L_83 - .L_82)
	.align		4
.L_82:
        /*0094*/ 	.word	index@(.nv.constant0._Z15reduceAtomicSumPfS_i)
        /*0098*/ 	.short	0x0380
        /*009a*/ 	.short	0x0014


	//----- nvinfo : EIATTR_SW_WAR
	.align		4
.L_83:
        /*009c*/ 	.byte	0x04, 0x36
        /*009e*/ 	.short	(.L_85 - .L_84)
.L_84:
        /*00a0*/ 	.word	0x00000008
.L_85:


//--------------------- .nv.info._Z9reduceDotPfS_S_i --------------------------
	.section	.nv.info._Z9reduceDotPfS_S_i,"",@"SHT_CUDA_INFO"
	.sectionflags	@""
	.align	4


	//----- nvinfo : EIATTR_CUDA_API_VERSION
	.align		4
        /*0000*/ 	.byte	0x04, 0x37
        /*0002*/ 	.short	(.L_87 - .L_86)
.L_86:
        /*0004*/ 	.word	0x00000082


	//----- nvinfo : EIATTR_KPARAM_INFO
	.align		4
.L_87:
        /*0008*/ 	.byte	0x04, 0x17
        /*000a*/ 	.short	(.L_89 - .L_88)
.L_88:
        /*000c*/ 	.word	0x00000000
        /*0010*/ 	.short	0x0003
        /*0012*/ 	.short	0x0018
        /*0014*/ 	.byte	0x00, 0xf0, 0x11, 0x00


	//----- nvinfo : EIATTR_KPARAM_INFO
	.align		4
.L_89:
        /*0018*/ 	.byte	0x04, 0x17
        /*001a*/ 	.short	(.L_91 - .L_90)
.L_90:
        /*001c*/ 	.word	0x00000000
        /*0020*/ 	.short	0x0002
        /*0022*/ 	.short	0x0010
        /*0024*/ 	.byte	0x00, 0xf5, 0x21, 0x00


	//----- nvinfo : EIATTR_KPARAM_INFO
	.align		4
.L_91:
        /*0028*/ 	.byte	0x04, 0x17
        /*002a*/ 	.short	(.L_93 - .L_92)
.L_92:
        /*002c*/ 	.word	0x00000000
        /*0030*/ 	.short	0x0001
        /*0032*/ 	.short	0x0008
        /*0034*/ 	.byte	0x00, 0xf5, 0x21, 0x00


	//----- nvinfo : EIATTR_KPARAM_INFO
	.align		4
.L_93:
        /*0038*/ 	.byte	0x04, 0x17
        /*003a*/ 	.short	(.L_95 - .L_94)
.L_94:
        /*003c*/ 	.word	0x00000000
        /*0040*/ 	.short	0x0000
        /*0042*/ 	.short	0x0000
        /*0044*/ 	.byte	0x00, 0xf5, 0x21, 0x00


	//----- nvinfo : EIATTR_SPARSE_MMA_MASK
	.align		4
.L_95:
        /*0048*/ 	.byte	0x03, 0x50
        /*004a*/ 	.short	0x0000


	//----- nvinfo : EIATTR_MAXREG_COUNT
	.align		4
        /*004c*/ 	.byte	0x03, 0x1b
        /*004e*/ 	.short	0x00ff


	//----- nvinfo : EIATTR_NUM_BARRIERS
	.align		4
        /*0050*/ 	.byte	0x02, 0x4c
        /*0052*/ 	.byte	0x01
	.zero		1


	//----- nvinfo : EIATTR_MERCURY_ISA_VERSION
	.align		4
        /*0054*/ 	.byte	0x03, 0x5f
        /*0056*/ 	.short	0x0101


	//----- nvinfo : EIATTR_VRC_CTA_INIT_COUNT
	.align		4
        /*0058*/ 	.byte	0x02, 0x4a
	.zero		1
	.zero		1


	//----- nvinfo : EIATTR_EXIT_INSTR_OFFSETS
	.align		4
        /*005c*/ 	.byte	0x04, 0x1c
        /*005e*/ 	.short	(.L_97 - .L_96)


	//   ....[0]....
.L_96:
        /*0060*/ 	.word	0x000002f0


	//   ....[1]....
        /*0064*/ 	.word	0x00000370


	//----- nvinfo : EIATTR_CBANK_PARAM_SIZE
	.align		4
.L_97:
        /*0068*/ 	.byte	0x03, 0x19
        /*006a*/ 	.short	0x001c


	//----- nvinfo : EIATTR_PARAM_CBANK
	.align		4
        /*006c*/ 	.byte	0x04, 0x0a
        /*006e*/ 	.short	(.L_99 - .L_98)
	.align		4
.L_98:
        /*0070*/ 	.word	index@(.nv.constant0._Z9reduceDotPfS_S_i)
        /*0074*/ 	.short	0x0380
        /*0076*/ 	.short	0x001c


	//----- nvinfo : EIATTR_SW_WAR
	.align		4
.L_99:
        /*0078*/ 	.byte	0x04, 0x36
        /*007a*/ 	.short	(.L_101 - .L_100)
.L_100:
        /*007c*/ 	.word	0x00000008
.L_101:


//--------------------- .nv.info._Z9reduceMinPfS_i --------------------------
	.section	.nv.info._Z9reduceMinPfS_i,"",@"SHT_CUDA_INFO"
	.sectionflags	@""
	.align	4


	//----- nvinfo : EIATTR_CUDA_API_VERSION
	.align		4
        /*0000*/ 	.byte	0x04, 0x37
        /*0002*/ 	.short	(.L_103 - .L_102)
.L_102:
        /*0004*/ 	.word	0x00000082


	//----- nvinfo : EIATTR_KPARAM_INFO
	.align		4
.L_103:
        /*0008*/ 	.byte	0x04, 0x17
        /*000a*/ 	.short	(.L_105 - .L_104)
.L_104:
        /*000c*/ 	.word	0x00000000
        /*0010*/ 	.short	0x0002
        /*0012*/ 	.short	0x0010
        /*0014*/ 	.byte	0x00, 0xf0, 0x11, 0x00


	//----- nvinfo : EIATTR_KPARAM_INFO
	.align		4
.L_105:
        /*0018*/ 	.byte	0x04, 0x17
        /*001a*/ 	.short	(.L_107 - .L_106)
.L_106:
        /*001c*/ 	.word	0x00000000
        /*0020*/ 	.short	0x0001
        /*0022*/ 	.short	0x0008
        /*0024*/ 	.byte	0x00, 0xf5, 0x21, 0x00


	//----- nvinfo : EIATTR_KPARAM_INFO
	.align		4
.L_107:
        /*0028*/ 	.byte	0x04, 0x17
        /*002a*/ 	.short	(.L_109 - .L_108)
.L_108:
        /*002c*/ 	.word	0x00000000
        /*0030*/ 	.short	0x0000
        /*0032*/ 	.short	0x0000
        /*0034*/ 	.byte	0x00, 0xf5, 0x21, 0x00


	//----- nvinfo : EIATTR_SPARSE_MMA_MASK
	.align		4
.L_109:
        /*0038*/ 	.byte	0x03, 0x50
        /*003a*/ 	.short	0x0000


	//----- nvinfo : EIATTR_MAXREG_COUNT
	.align		4
        /*003c*/ 	.byte	0x03, 0x1b
        /*003e*/ 	.short	0x00ff


	//----- nvinfo : EIATTR_NUM_BARRIERS
	.align		4
        /*0040*/ 	.byte	0x02, 0x4c
        /*0042*/ 	.byte	0x01
	.zero		1


	//----- nvinfo : EIATTR_MERCURY_ISA_VERSION
	.align		4
        /*0044*/ 	.byte	0x03, 0x5f
        /*0046*/ 	.short	0x0101


	//----- nvinfo : EIATTR_VRC_CTA_INIT_COUNT
	.align		4
        /*0048*/ 	.byte	0x02, 0x4a
	.zero		1
	.zero		1


	//----- nvinfo : EIATTR_EXIT_INSTR_OFFSETS
	.align		4
        /*004c*/ 	.byte	0x04, 0x1c
        /*004e*/ 	.short	(.L_111 - .L_110)


	//   ....[0]....
.L_110:
        /*0050*/ 	.word	0x00000290


	//   ....[1]....
        /*0054*/ 	.word	0x00000310


	//----- nvinfo : EIATTR_CBANK_PARAM_SIZE
	.align		4
.L_111:
        /*0058*/ 	.byte	0x03, 0x19
        /*005a*/ 	.short	0x0014


	//----- nvinfo : EIATTR_PARAM_CBANK
	.align		4
        /*005c*/ 	.byte	0x04, 0x0a
        /*005e*/ 	.short	(.L_113 - .L_112)
	.align		4
.L_112:
        /*0060*/ 	.word	index@(.nv.constant0._Z9reduceMinPfS_i)
        /*0064*/ 	.short	0x0380
        /*0066*/ 	.short	0x0014


	//----- nvinfo : EIATTR_SW_WAR
	.align		4
.L_113:
        /*0068*/ 	.byte	0x04, 0x36
        /*006a*/ 	.short	(.L_115 - .L_114)
.L_114:
        /*006c*/ 	.word	0x00000008
.L_115:


//--------------------- .nv.info._Z9reduceMaxPfS_i --------------------------
	.section	.nv.info._Z9reduceMaxPfS_i,"",@"SHT_CUDA_INFO"
	.sectionflags	@""
	.align	4


	//----- nvinfo : EIATTR_CUDA_API_VERSION
	.align		4
        /*0000*/ 	.byte	0x04, 0x37
        /*0002*/ 	.short	(.L_117 - .L_116)
.L_116:
        /*0004*/ 	.word	0x00000082


	//----- nvinfo : EIATTR_KPARAM_INFO
	.align		4
.L_117:
        /*0008*/ 	.byte	0x04, 0x17
        /*000a*/ 	.short	(.L_119 - .L_118)
.L_118:
        /*000c*/ 	.word	0x00000000
        /*0010*/ 	.short	0x0002
        /*0012*/ 	.short	0x0010
        /*0014*/ 	.byte	0x00, 0xf0, 0x11, 0x00


	//----- nvinfo : EIATTR_KPARAM_INFO
	.align		4
.L_119:
        /*0018*/ 	.byte	0x04, 0x17
        /*001a*/ 	.short	(.L_121 - .L_120)
.L_120:
        /*001c*/ 	.word	0x00000000
        /*0020*/ 	.short	0x0001
        /*0022*/ 	.short	0x0008
        /*0024*/ 	.byte	0x00, 0xf5, 0x21, 0x00


	//----- nvinfo : EIATTR_KPARAM_INFO
	.align		4
.L_121:
        /*0028*/ 	.byte	0x04, 0x17
        /*002a*/ 	.short	(.L_123 - .L_122)
.L_122:
        /*002c*/ 	.word	0x00000000
        /*0030*/ 	.short	0x0000
        /*0032*/ 	.short	0x0000
        /*0034*/ 	.byte	0x00, 0xf5, 0x21, 0x00


	//----- nvinfo : EIATTR_SPARSE_MMA_MASK
	.align		4
.L_123:
        /*0038*/ 	.byte	0x03, 0x50
        /*003a*/ 	.short	0x0000


	//----- nvinfo : EIATTR_MAXREG_COUNT
	.align		4
        /*003c*/ 	.byte	0x03, 0x1b
        /*003e*/ 	.short	0x00ff


	//----- nvinfo : EIATTR_NUM_BARRIERS
	.align		4
        /*0040*/ 	.byte	0x02, 0x4c
        /*0042*/ 	.byte	0x01
	.zero		1


	//----- nvinfo : EIATTR_MERCURY_ISA_VERSION
	.align		4
        /*0044*/ 	.byte	0x03, 0x5f
        /*0046*/ 	.short	0x0101


	//----- nvinfo : EIATTR_VRC_CTA_INIT_COUNT
	.align		4
        /*0048*/ 	.byte	0x02, 0x4a
	.zero		1
	.zero		1


	//----- nvinfo : EIATTR_EXIT_INSTR_OFFSETS
	.align		4
        /*004c*/ 	.byte	0x04, 0x1c
        /*004e*/ 	.short	(.L_125 - .L_124)


	//   ....[0]....
.L_124:
        /*0050*/ 	.word	0x00000290


	//   ....[1]....
        /*0054*/ 	.word	0x00000310


	//----- nvinfo : EIATTR_CBANK_PARAM_SIZE
	.align		4
.L_125:
        /*0058*/ 	.byte	0x03, 0x19
        /*005a*/ 	.short	0x0014


	//----- nvinfo : EIATTR_PARAM_CBANK
	.align		4
        /*005c*/ 	.byte	0x04, 0x0a
        /*005e*/ 	.short	(.L_127 - .L_126)
	.align		4
.L_126:
        /*0060*/ 	.word	index@(.nv.constant0._Z9reduceMaxPfS_i)
        /*0064*/ 	.short	0x0380
        /*0066*/ 	.short	0x0014


	//----- nvinfo : EIATTR_SW_WAR
	.align		4
.L_127:
        /*0068*/ 	.byte	0x04, 0x36
        /*006a*/ 	.short	(.L_129 - .L_128)
.L_128:
        /*006c*/ 	.word	0x00000008
.L_129:


//--------------------- .nv.info._Z17reduceWarpShufflePfS_i --------------------------
	.section	.nv.info._Z17reduceWarpShufflePfS_i,"",@"SHT_CUDA_INFO"
	.sectionflags	@""
	.align	4


	//----- nvinfo : EIATTR_CUDA_API_VERSION
	.align		4
        /*0000*/ 	.byte	0x04, 0x37
        /*0002*/ 	.short	(.L_131 - .L_130)
.L_130:
        /*0004*/ 	.word	0x00000082


	//----- nvinfo : EIATTR_KPARAM_INFO
	.align		4
.L_131:
        /*0008*/ 	.byte	0x04, 0x17
        /*000a*/ 	.short	(.L_133 - .L_132)
.L_132:
        /*000c*/ 	.word	0x00000000
        /*0010*/ 	.short	0x0002
        /*0012*/ 	.short	0x0010
        /*0014*/ 	.byte	0x00, 0xf0, 0x11, 0x00


	//----- nvinfo : EIATTR_KPARAM_INFO
	.align		4
.L_133:
        /*0018*/ 	.byte	0x04, 0x17
        /*001a*/ 	.short	(.L_135 - .L_134)
.L_134:
        /*001c*/ 	.word	0x00000000
        /*0020*/ 	.short	0x0001
        /*0022*/ 	.short	0x0008
        /*0024*/ 	.byte	0x00, 0xf5, 0x21, 0x00


	//----- nvinfo : EIATTR_KPARAM_INFO
	.align		4
.L_135:
        /*0028*/ 	.byte	0x04, 0x17
        /*002a*/ 	.short	(.L_137 - .L_136)
.L_136:
        /*002c*/ 	.word	0x00000000
        /*0030*/ 	.short	0x0000
        /*0032*/ 	.short	0x0000
        /*0034*/ 	.byte	0x00, 0xf5, 0x21, 0x00


	//----- nvinfo : EIATTR_SPARSE_MMA_MASK
	.align		4
.L_137:
        /*0038*/ 	.byte	0x03, 0x50
        /*003a*/ 	.short	0x0000


	//----- nvinfo : EIATTR_MAXREG_COUNT
	.align		4
        /*003c*/ 	.byte	0x03, 0x1b
        /*003e*/ 	.short	0x00ff


	//----- nvinfo : EIATTR_NUM_BARRIERS
	.align		4
        /*0040*/ 	.byte	0x02, 0x4c
        /*0042*/ 	.byte	0x01
	.zero		1


	//----- nvinfo : EIATTR_MERCURY_ISA_VERSION
	.align		4
        /*0044*/ 	.byte	0x03, 0x5f
        /*0046*/ 	.short	0x0101


	//----- nvinfo : EIATTR_COOP_GROUP_MASK_REGIDS
	.align		4
        /*0048*/ 	.byte	0x04, 0x29
        /*004a*/ 	.short	(.L_139 - .L_138)


	//   ....[0]....
.L_138:
        /*004c*/ 	.word	0xffffffff


	//   ....[1]....
        /*0050*/ 	.word	0xffffffff


	//   ....[2]....
        /*0054*/ 	.word	0xffffffff


	//   ....[3]....
        /*0058*/ 	.word	0xffffffff


	//   ....[4]....
        /*005c*/ 	.word	0xffffffff


	//----- nvinfo : EIATTR_COOP_GROUP_INSTR_OFFSETS
	.align		4
.L_139:
        /*0060*/ 	.byte	0x04, 0x28
        /*0062*/ 	.short	(.L_141 - .L_140)


	//   ....[0]....
.L_140:
        /*0064*/ 	.word	0x000002c0


	//   ....[1]....
        /*0068*/ 	.word	0x000002e0


	//   ....[2]....
        /*006c*/ 	.word	0x00000300


	//   ....[3]....
        /*0070*/ 	.word	0x00000320


	//   ....[4]....
        /*0074*/ 	.word	0x00000340


	//----- nvinfo : EIATTR_VRC_CTA_INIT_COUNT
	.align		4
.L_141:
        /*0078*/ 	.byte	0x02, 0x4a
	.zero		1
	.zero		1


	//----- nvinfo : EIATTR_EXIT_INSTR_OFFSETS
	.align		4
        /*007c*/ 	.byte	0x04, 0x1c
        /*007e*/ 	.short	(.L_143 - .L_142)


	//   ....[0]....
.L_142:
        /*0080*/ 	.word	0x00000290


	//   ....[1]....
        /*0084*/ 	.word	0x00000350


	//   ....[2]....
        /*0088*/ 	.word	0x000003a0


	//----- nvinfo : EIATTR_CBANK_PARAM_SIZE
	.align		4
.L_143:
        /*008c*/ 	.byte	0x03, 0x19
        /*008e*/ 	.short	0x0014


	//----- nvinfo : EIATTR_PARAM_CBANK
	.align		4
        /*0090*/ 	.byte	0x04, 0x0a
        /*0092*/ 	.short	(.L_145 - .L_144)
	.align		4
.L_144:
        /*0094*/ 	.word	index@(.nv.constant0._Z17reduceWarpShufflePfS_i)
        /*0098*/ 	.short	0x0380
        /*009a*/ 	.short	0x0014


	//----- nvinfo : EIATTR_SW_WAR
	.align		4
.L_145:
        /*009c*/ 	.byte	0x04, 0x36
        /*009e*/ 	.short	(.L_147 - .L_146)
.L_146:
        /*00a0*/ 	.word	0x00000008
.L_147:


//--------------------- .nv.info._Z16reduceWarpUnrollPfS_i --------------------------
	.section	.nv.info._Z16reduceWarpUnrollPfS_i,"",@"SHT_CUDA_INFO"
	.sectionflags	@""
	.align	4


	//----- nvinfo : EIATTR_CUDA_API_VERSION
	.align		4
        /*0000*/ 	.byte	0x04, 0x37
        /*0002*/ 	.short	(.L_149 - .L_148)
.L_148:
        /*0004*/ 	.word	0x00000082


	//----- nvinfo : EIATTR_KPARAM_INFO
	.align		4
.L_149:
        /*0008*/ 	.byte	0x04, 0x17
        /*000a*/ 	.short	(.L_151 - .L_150)
.L_150:
        /*000c*/ 	.word	0x00000000
        /*0010*/ 	.short	0x0002
        /*0012*/ 	.short	0x0010
        /*0014*/ 	.byte	0x00, 0xf0, 0x11, 0x00


	//----- nvinfo : EIATTR_KPARAM_INFO
	.align		4
.L_151:
        /*0018*/ 	.byte	0x04, 0x17
        /*001a*/ 	.short	(.L_153 - .L_152)
.L_152:
        /*001c*/ 	.word	0x00000000
        /*0020*/ 	.short	0x0001
        /*0022*/ 	.short	0x0008
        /*0024*/ 	.byte	0x00, 0xf5, 0x21, 0x00


	//----- nvinfo : EIATTR_KPARAM_INFO
	.align		4
.L_153:
        /*0028*/ 	.byte	0x04, 0x17
        /*002a*/ 	.short	(.L_155 - .L_154)
.L_154:
        /*002c*/ 	.word	0x00000000
        /*0030*/ 	.short	0x0000
        /*0032*/ 	.short	0x0000
        /*0034*/ 	.byte	0x00, 0xf5, 0x21, 0x00


	//----- nvinfo : EIATTR_SPARSE_MMA_MASK
	.align		4
.L_155:
        /*0038*/ 	.byte	0x03, 0x50
        /*003a*/ 	.short	0x0000


	//----- nvinfo : EIATTR_MAXREG_COUNT
	.align		4
        /*003c*/ 	.byte	0x03, 0x1b
        /*003e*/ 	.short	0x00ff


	//----- nvinfo : EIATTR_NUM_BARRIERS
	.align		4
        /*0040*/ 	.byte	0x02, 0x4c
        /*0042*/ 	.byte	0x01
	.zero		1


	//----- nvinfo : EIATTR_MERCURY_ISA_VERSION
	.align		4
        /*0044*/ 	.byte	0x03, 0x5f
        /*0046*/ 	.short	0x0101


	//----- nvinfo : EIATTR_VRC_CTA_INIT_COUNT
	.align		4
        /*0048*/ 	.byte	0x02, 0x4a
	.zero		1
	.zero		1


	//----- nvinfo : EIATTR_EXIT_INSTR_OFFSETS
	.align		4
        /*004c*/ 	.byte	0x04, 0x1c
        /*004e*/ 	.short	(.L_157 - .L_156)


	//   ....[0]....
.L_156:
        /*0050*/ 	.word	0x00000290


	//   ....[1]....
        /*0054*/ 	.word	0x00000430


	//   ....[2]....
        /*0058*/ 	.word	0x000004b0


	//----- nvinfo : EIATTR_CBANK_PARAM_SIZE
	.align		4
.L_157:
        /*005c*/ 	.byte	0x03, 0x19
        /*005e*/ 	.short	0x0014


	//----- nvinfo : EIATTR_PARAM_CBANK
	.align		4
        /*0060*/ 	.byte	0x04, 0x0a
        /*0062*/ 	.short	(.L_159 - .L_158)
	.align		4
.L_158:
        /*0064*/ 	.word	index@(.nv.constant0._Z16reduceWarpUnrollPfS_i)
        /*0068*/ 	.short	0x0380
        /*006a*/ 	.short	0x0014


	//----- nvinfo : EIATTR_SW_WAR
	.align		4
.L_159:
        /*006c*/ 	.byte	0x04, 0x36
        /*006e*/ 	.short	(.L_161 - .L_160)
.L_160:
        /*0070*/ 	.word	0x00000008
.L_161:


//--------------------- .nv.info._Z14reduceFirstAddPfS_i --------------------------
	.section	.nv.info._Z14reduceFirstAddPfS_i,"",@"SHT_CUDA_INFO"
	.sectionflags	@""
	.align	4


	//----- nvinfo : EIATTR_CUDA_API_VERSION
	.align		4
        /*0000*/ 	.byte	0x04, 0x37
        /*0002*/ 	.short	(.L_163 - .L_162)
.L_162:
        /*0004*/ 	.word	0x00000082


	//----- nvinfo : EIATTR_KPARAM_INFO
	.align		4
.L_163:
        /*0008*/ 	.byte	0x04, 0x17
        /*000a*/ 	.short	(.L_165 - .L_164)
.L_164:
        /*000c*/ 	.word	0x00000000
        /*0010*/ 	.short	0x0002
        /*0012*/ 	.short	0x0010
        /*0014*/ 	.byte	0x00, 0xf0, 0x11, 0x00


	//----- nvinfo : EIATTR_KPARAM_INFO
	.align		4
.L_165:
        /*0018*/ 	.byte	0x04, 0x17
        /*001a*/ 	.short	(.L_167 - .L_166)
.L_166:
        /*001c*/ 	.word	0x00000000
        /*0020*/ 	.short	0x0001
        /*0022*/ 	.short	0x0008
        /*0024*/ 	.byte	0x00, 0xf5, 0x21, 0x00


	//----- nvinfo : EIATTR_KPARAM_INFO
	.align		4
.L_167:
        /*0028*/ 	.byte	0x04, 0x17
        /*002a*/ 	.short	(.L_169 - .L_168)
.L_168:
        /*002c*/ 	.word	0x00000000
        /*0030*/ 	.short	0x0000
        /*0032*/ 	.short	0x0000
        /*0034*/ 	.byte	0x00, 0xf5, 0x21, 0x00


	//----- nvinfo : EIATTR_SPARSE_MMA_MASK
	.align		4
.L_169:
        /*0038*/ 	.byte	0x03, 0x50
        /*003a*/ 	.short	0x0000


	//----- nvinfo : EIATTR_MAXREG_COUNT
	.align		4
        /*003c*/ 	.byte	0x03, 0x1b
        /*003e*/ 	.short	0x00ff


	//----- nvinfo : EIATTR_NUM_BARRIERS
	.align		4
        /*0040*/ 	.byte	0x02, 0x4c
        /*0042*/ 	.byte	0x01
	.zero		1


	//----- nvinfo : EIATTR_MERCURY_ISA_VERSION
	.align		4
        /*0044*/ 	.byte	0x03, 0x5f
        /*0046*/ 	.short	0x0101


	//----- nvinfo : EIATTR_VRC_CTA_INIT_COUNT
	.align		4
        /*0048*/ 	.byte	0x02, 0x4a
	.zero		1
	.zero		1


	//----- nvinfo : EIATTR_EXIT_INSTR_OFFSETS
	.align		4
        /*004c*/ 	.byte	0x04, 0x1c
        /*004e*/ 	.short	(.L_171 - .L_170)


	//   ....[0]....
.L_170:
        /*0050*/ 	.word	0x00000290


	//   ....[1]....
        /*0054*/ 	.word	0x00000310


	//----- nvinfo : EIATTR_CBANK_PARAM_SIZE
	.align		4
.L_171:
        /*0058*/ 	.byte	0x03, 0x19
        /*005a*/ 	.short	0x0014


	//----- nvinfo : EIATTR_PARAM_CBANK
	.align		4
        /*005c*/ 	.byte	0x04, 0x0a
        /*005e*/ 	.short	(.L_173 - .L_172)
	.align		4
.L_172:
        /*0060*/ 	.word	index@(.nv.constant0._Z14reduceFirstAddPfS_i)
        /*0064*/ 	.short	0x0380
        /*0066*/ 	.short	0x0014


	//----- nvinfo : EIATTR_SW_WAR
	.align		4
.L_173:
        /*0068*/ 	.byte	0x04, 0x36
        /*006a*/ 	.short	(.L_175 - .L_174)
.L_174:
        /*006c*/ 	.word	0x00000008
.L_175:


//--------------------- .nv.info._Z17reduceInterleavedPfS_i --------------------------
	.section	.nv.info._Z17reduceInterleavedPfS_i,"",@"SHT_CUDA_INFO"
	.sectionflags	@""
	.align	4


	//----- nvinfo : EIATTR_CUDA_API_VERSION
	.align		4
        /*0000*/ 	.byte	0x04, 0x37
        /*0002*/ 	.short	(.L_177 - .L_176)
.L_176:
        /*0004*/ 	.word	0x00000082


	//----- nvinfo : EIATTR_KPARAM_INFO
	.align		4
.L_177:
        /*0008*/ 	.byte	0x04, 0x17
        /*000a*/ 	.short	(.L_179 - .L_178)
.L_178:
        /*000c*/ 	.word	0x00000000
        /*0010*/ 	.short	0x0002
        /*0012*/ 	.short	0x0010
        /*0014*/ 	.byte	0x00, 0xf0, 0x11, 0x00


	//----- nvinfo : EIATTR_KPARAM_INFO
	.align		4
.L_179:
        /*0018*/ 	.byte	0x04, 0x17
        /*001a*/ 	.short	(.L_181 - .L_180)
.L_180:
        /*001c*/ 	.word	0x00000000
        /*0020*/ 	.short	0x0001
        /*0022*/ 	.short	0x0008
        /*0024*/ 	.byte	0x00, 0xf5, 0x21, 0x00


	//----- nvinfo : EIATTR_KPARAM_INFO
	.align		4
.L_181:
        /*0028*/ 	.byte	0x04, 0x17
        /*002a*/ 	.short	(.L_183 - .L_182)
.L_182:
        /*002c*/ 	.word	0x00000000
        /*0030*/ 	.short	0x0000
        /*0032*/ 	.short	0x0000
        /*0034*/ 	.byte	0x00, 0xf5, 0x21, 0x00


	//----- nvinfo : EIATTR_SPARSE_MMA_MASK
	.align		4
.L_183:
        /*0038*/ 	.byte	0x03, 0x50
        /*003a*/ 	.short	0x0000


	//----- nvinfo : EIATTR_MAXREG_COUNT
	.align		4
        /*003c*/ 	.byte	0x03, 0x1b
        /*003e*/ 	.short	0x00ff


	//----- nvinfo : EIATTR_NUM_BARRIERS
	.align		4
        /*0040*/ 	.byte	0x02, 0x4c
        /*0042*/ 	.byte	0x01
	.zero		1


	//----- nvinfo : EIATTR_MERCURY_ISA_VERSION
	.align		4
        /*0044*/ 	.byte	0x03, 0x5f
        /*0046*/ 	.short	0x0101


	//----- nvinfo : EIATTR_VRC_CTA_INIT_COUNT
	.align		4
        /*0048*/ 	.byte	0x02, 0x4a
	.zero		1
	.zero		1


	//----- nvinfo : EIATTR_EXIT_INSTR_OFFSETS
	.align		4
        /*004c*/ 	.byte	0x04, 0x1c
        /*004e*/ 	.short	(.L_185 - .L_184)


	//   ....[0]....
.L_184:
        /*0050*/ 	.word	0x00000210


	//   ....[1]....
        /*0054*/ 	.word	0x00000290


	//----- nvinfo : EIATTR_CBANK_PARAM_SIZE
	.align		4
.L_185:
        /*0058*/ 	.byte	0x03, 0x19
        /*005a*/ 	.short	0x0014


	//----- nvinfo : EIATTR_PARAM_CBANK
	.align		4
        /*005c*/ 	.byte	0x04, 0x0a
        /*005e*/ 	.short	(.L_187 - .L_186)
	.align		4
.L_186:
        /*0060*/ 	.word	index@(.nv.constant0._Z17reduceInterleavedPfS_i)
        /*0064*/ 	.short	0x0380
        /*0066*/ 	.short	0x0014


	//----- nvinfo : EIATTR_SW_WAR
	.align		4
.L_187:
        /*0068*/ 	.byte	0x04, 0x36
        /*006a*/ 	.short	(.L_189 - .L_188)
.L_188:
        /*006c*/ 	.word	0x00000008
.L_189:


//--------------------- .nv.info._Z11reduceNaivePfS_i --------------------------
	.section	.nv.info._Z11reduceNaivePfS_i,"",@"SHT_CUDA_INFO"
	.sectionflags	@""
	.align	4


	//----- nvinfo : EIATTR_CUDA_API_VERSION
	.align		4
        /*0000*/ 	.byte	0x04, 0x37
        /*0002*/ 	.short	(.L_191 - .L_190)
.L_190:
        /*0004*/ 	.word	0x00000082


	//----- nvinfo : EIATTR_KPARAM_INFO
	.align		4
.L_191:
        /*0008*/ 	.byte	0x04, 0x17
        /*000a*/ 	.short	(.L_193 - .L_192)
.L_192:
        /*000c*/ 	.word	0x00000000
        /*0010*/ 	.short	0x0002
        /*0012*/ 	.short	0x0010
        /*0014*/ 	.byte	0x00, 0xf0, 0x11, 0x00


	//----- nvinfo : EIATTR_KPARAM_INFO
	.align		4
.L_193:
        /*0018*/ 	.byte	0x04, 0x17
        /*001a*/ 	.short	(.L_195 - .L_194)
.L_194:
        /*001c*/ 	.word	0x00000000
        /*0020*/ 	.short	0x0001
        /*0022*/ 	.short	0x0008
        /*0024*/ 	.byte	0x00, 0xf5, 0x21, 0x00


	//----- nvinfo : EIATTR_KPARAM_INFO
	.align		4
.L_195:
        /*0028*/ 	.byte	0x04, 0x17
        /*002a*/ 	.short	(.L_197 - .L_196)
.L_196:
        /*002c*/ 	.word	0x00000000
        /*0030*/ 	.short	0x0000
        /*0032*/ 	.short	0x0000
        /*0034*/ 	.byte	0x00, 0xf5, 0x21, 0x00


	//----- nvinfo : EIATTR_SPARSE_MMA_MASK
	.align		4
.L_197:
        /*0038*/ 	.byte	0x03, 0x50
        /*003a*/ 	.short	0x0000


	//----- nvinfo : EIATTR_MAXREG_COUNT
	.align		4
        /*003c*/ 	.byte	0x03, 0x1b
        /*003e*/ 	.short	0x00ff


	//----- nvinfo : EIATTR_NUM_BARRIERS
	.align		4
        /*0040*/ 	.byte	0x02, 0x4c
        /*0042*/ 	.byte	0x01
	.zero		1


	//----- nvinfo : EIATTR_MERCURY_ISA_VERSION
	.align		4
        /*0044*/ 	.byte	0x03, 0x5f
        /*0046*/ 	.short	0x0101


	//----- nvinfo : EIATTR_VRC_CTA_INIT_COUNT
	.align		4
        /*0048*/ 	.byte	0x02, 0x4a
	.zero		1
	.zero		1


	//----- nvinfo : EIATTR_EXIT_INSTR_OFFSETS
	.align		4
        /*004c*/ 	.byte	0x04, 0x1c
        /*004e*/ 	.short	(.L_199 - .L_198)


	//   ....[0]....
.L_198:
        /*0050*/ 	.word	0x00000220


	//   ....[1]....
        /*0054*/ 	.word	0x000002a0


	//----- nvinfo : EIATTR_CBANK_PARAM_SIZE
	.align		4
.L_199:
        /*0058*/ 	.byte	0x03, 0x19
        /*005a*/ 	.short	0x0014


	//----- nvinfo : EIATTR_PARAM_CBANK
	.align		4
        /*005c*/ 	.byte	0x04, 0x0a
        /*005e*/ 	.short	(.L_201 - .L_200)
	.align		4
.L_200:
        /*0060*/ 	.word	index@(.nv.constant0._Z11reduceNaivePfS_i)
        /*0064*/ 	.short	0x0380
        /*0066*/ 	.short	0x0014


	//----- nvinfo : EIATTR_SW_WAR
	.align		4
.L_201:
        /*0068*/ 	.byte	0x04, 0x36
        /*006a*/ 	.short	(.L_203 - .L_202)
.L_202:
        /*006c*/ 	.word	0x00000008
.L_203:


//--------------------- .nv.info._Z17applyFilterGlobalPfS_S_ii --------------------------
	.section	.nv.info._Z17applyFilterGlobalPfS_S_ii,"",@"SHT_CUDA_INFO"
	.sectionflags	@""
	.align	4


	//----- nvinfo : EIATTR_CUDA_API_VERSION
	.align		4
        /*0000*/ 	.byte	0x04, 0x37
        /*0002*/ 	.short	(.L_205 - .L_204)
.L_204:
        /*0004*/ 	.word	0x00000082


	//----- nvinfo : EIATTR_KPARAM_INFO
	.align		4
.L_205:
        /*0008*/ 	.byte	0x04, 0x17
        /*000a*/ 	.short	(.L_207 - .L_206)
.L_206:
        /*000c*/ 	.word	0x00000000
        /*0010*/ 	.short	0x0004
        /*0012*/ 	.short	0x001c
        /*0014*/ 	.byte	0x00, 0xf0, 0x11, 0x00


	//----- nvinfo : EIATTR_KPARAM_INFO
	.align		4
.L_207:
        /*0018*/ 	.byte	0x04, 0x17
        /*001a*/ 	.short	(.L_209 - .L_208)
.L_208:
        /*001c*/ 	.word	0x00000000
        /*0020*/ 	.short	0x0003
        /*0022*/ 	.short	0x0018
        /*0024*/ 	.byte	0x00, 0xf0, 0x11, 0x00


	//----- nvinfo : EIATTR_KPARAM_INFO
	.align		4
.L_209:
        /*0028*/ 	.byte	0x04, 0x17
        /*002a*/ 	.short	(.L_211 - .L_210)
.L_210:
        /*002c*/ 	.word	0x00000000
        /*0030*/ 	.short	0x0002
        /*0032*/ 	.short	0x0010
        /*0034*/ 	.byte	0x00, 0xf5, 0x21, 0x00


	//----- nvinfo : EIATTR_KPARAM_INFO
	.align		4
.L_211:
        /*0038*/ 	.byte	0x04, 0x17
        /*003a*/ 	.short	(.L_213 - .L_212)
.L_212:
        /*003c*/ 	.word	0x00000000
        /*0040*/ 	.short	0x0001
        /*0042*/ 	.short	0x0008
        /*0044*/ 	.byte	0x00, 0xf5, 0x21, 0x00


	//----- nvinfo : EIATTR_KPARAM_INFO
	.align		4
.L_213:
        /*0048*/ 	.byte	0x04, 0x17
        /*004a*/ 	.short	(.L_215 - .L_214)
.L_214:
        /*004c*/ 	.word	0x00000000
        /*0050*/ 	.short	0x0000
        /*0052*/ 	.short	0x0000
        /*0054*/ 	.byte	0x00, 0xf5, 0x21, 0x00


	//----- nvinfo : EIATTR_SPARSE_MMA_MASK
	.align		4
.L_215:
        /*0058*/ 	.byte	0x03, 0x50
        /*005a*/ 	.short	0x0000


	//----- nvinfo : EIATTR_MAXREG_COUNT
	.align		4
        /*005c*/ 	.byte	0x03, 0x1b
        /*005e*/ 	.short	0x00ff


	//----- nvinfo : EIATTR_MERCURY_ISA_VERSION
	.align		4
        /*0060*/ 	.byte	0x03, 0x5f
        /*0062*/ 	.short	0x0101


	//----- nvinfo : EIATTR_VRC_CTA_INIT_COUNT
	.align		4
        /*0064*/ 	.byte	0x02, 0x4a
	.zero		1
	.zero		1


	//----- nvinfo : EIATTR_EXIT_INSTR_OFFSETS
	.align		4
        /*0068*/ 	.byte	0x04, 0x1c
        /*006a*/ 	.short	(.L_217 - .L_216)


	//   ....[0]....
.L_216:
        /*006c*/ 	.word	0x00000100


	//   ....[1]....
        /*0070*/ 	.word	0x000006b0


	//----- nvinfo : EIATTR_CBANK_PARAM_SIZE
	.align		4
.L_217:
        /*0074*/ 	.byte	0x03, 0x19
        /*0076*/ 	.short	0x0020


	//----- nvinfo : EIATTR_PARAM_CBANK
	.align		4
        /*0078*/ 	.byte	0x04, 0x0a
        /*007a*/ 	.short	(.L_219 - .L_218)
	.align		4
.L_218:
        /*007c*/ 	.word	index@(.nv.constant0._Z17applyFilterGlobalPfS_S_ii)
        /*0080*/ 	.short	0x0380
        /*0082*/ 	.short	0x0020


	//----- nvinfo : EIATTR_SW_WAR
	.align		4
.L_219:
        /*0084*/ 	.byte	0x04, 0x36
        /*0086*/ 	.short	(.L_221 - .L_220)
.L_220:
        /*0088*/ 	.word	0x00000008
.L_221:


//--------------------- .nv.info._Z11applyFilterPfS_ii --------------------------
	.section	.nv.info._Z11applyFilterPfS_ii,"",@"SHT_CUDA_INFO"
	.sectionflags	@""
	.align	4


	//----- nvinfo : EIATTR_CUDA_API_VERSION
	.align		4
        /*0000*/ 	.byte	0x04, 0x37
        /*0002*/ 	.short	(.L_223 - .L_222)
.L_222:
        /*0004*/ 	.word	0x00000082


	//----- nvinfo : EIATTR_KPARAM_INFO
	.align		4
.L_223:
        /*0008*/ 	.byte	0x04, 0x17
        /*000a*/ 	.short	(.L_225 - .L_224)
.L_224:
        /*000c*/ 	.word	0x00000000
        /*0010*/ 	.short	0x0003
        /*0012*/ 	.short	0x0014
        /*0014*/ 	.byte	0x00, 0xf0, 0x11, 0x00


	//----- nvinfo : EIATTR_KPARAM_INFO
	.align		4
.L_225:
        /*0018*/ 	.byte	0x04, 0x17
        /*001a*/ 	.short	(.L_227 - .L_226)
.L_226:
        /*001c*/ 	.word	0x00000000
        /*0020*/ 	.short	0x0002
        /*0022*/ 	.short	0x0010
        /*0024*/ 	.byte	0x00, 0xf0, 0x11, 0x00


	//----- nvinfo : EIATTR_KPARAM_INFO
	.align		4
.L_227:
        /*0028*/ 	.byte	0x04, 0x17
        /*002a*/ 	.short	(.L_229 - .L_228)
.L_228:
        /*002c*/ 	.word	0x00000000
        /*0030*/ 	.short	0x0001
        /*0032*/ 	.short	0x0008
        /*0034*/ 	.byte	0x00, 0xf5, 0x21, 0x00


	//----- nvinfo : EIATTR_KPARAM_INFO
	.align		4
.L_229:
        /*0038*/ 	.byte	0x04, 0x17
        /*003a*/ 	.short	(.L_231 - .L_230)
.L_230:
        /*003c*/ 	.word	0x00000000
        /*0040*/ 	.short	0x0000
        /*0042*/ 	.short	0x0000
        /*0044*/ 	.byte	0x00, 0xf5, 0x21, 0x00


	//----- nvinfo : EIATTR_SPARSE_MMA_MASK
	.align		4
.L_231:
        /*0048*/ 	.byte	0x03, 0x50
        /*004a*/ 	.short	0x0000


	//----- nvinfo : EIATTR_MAXREG_COUNT
	.align		4
        /*004c*/ 	.byte	0x03, 0x1b
        /*004e*/ 	.short	0x00ff


	//----- nvinfo : EIATTR_MERCURY_ISA_VERSION
	.align		4
        /*0050*/ 	.byte	0x03, 0x5f
        /*0052*/ 	.short	0x0101


	//----- nvinfo : EIATTR_VRC_CTA_INIT_COUNT
	.align		4
        /*0054*/ 	.byte	0x02, 0x4a
	.zero		1
	.zero		1


	//----- nvinfo : EIATTR_EXIT_INSTR_OFFSETS
	.align		4
        /*0058*/ 	.byte	0x04, 0x1c
        /*005a*/ 	.short	(.L_233 - .L_232)


	//   ....[0]....
.L_232:
        /*005c*/ 	.word	0x00000100


	//   ....[1]....
        /*0060*/ 	.word	0x00000580


	//----- nvinfo : EIATTR_CBANK_PARAM_SIZE
	.align		4
.L_233:
        /*0064*/ 	.byte	0x03, 0x19
        /*0066*/ 	.short	0x0018


	//----- nvinfo : EIATTR_PARAM_CBANK
	.align		4
        /*0068*/ 	.byte	0x04, 0x0a
        /*006a*/ 	.short	(.L_235 - .L_234)
	.align		4
.L_234:
        /*006c*/ 	.word	index@(.nv.constant0._Z11applyFilterPfS_ii)
        /*0070*/ 	.short	0x0380
        /*0072*/ 	.short	0x0018


	//----- nvinfo : EIATTR_SW_WAR
	.align		4
.L_235:
        /*0074*/ 	.byte	0x04, 0x36
        /*0076*/ 	.short	(.L_237 - .L_236)
.L_236:
        /*0078*/ 	.word	0x00000008
.L_237:


//--------------------- .nv.callgraph             --------------------------
	.section	.nv.callgraph,"",@"SHT_CUDA_CALLGRAPH"
	.align	4
	.sectionentsize	8
	.align		4
        /*0000*/ 	.word	0x00000000
	.align		4
        /*0004*/ 	.word	0xffffffff
	.align		4
        /*0008*/ 	.word	0x00000000
	.align		4
        /*000c*/ 	.word	0xfffffffe
	.align		4
        /*0010*/ 	.word	0x00000000
	.align		4
        /*0014*/ 	.word	0xfffffffd
	.align		4
        /*0018*/ 	.word	0x00000000
	.align		4
        /*001c*/ 	.word	0xfffffffc


//--------------------- .nv.constant3             --------------------------
	.section	.nv.constant3,"a",@progbits
	.align	4
.nv.constant3:
	.type		d_filterKernel,@object
	.size		d_filterKernel,(d_coefficients - d_filterKernel)
d_filterKernel:
	.zero		100
	.type		d_coefficients,@object
	.size		d_coefficients,(.L_1 - d_coefficients)
d_coefficients:
	.zero		64
.L_1:


//--------------------- .text._Z15reduceAtomicSumPfS_i --------------------------
	.section	.text._Z15reduceAtomicSumPfS_i,"ax",@progbits
	.align	128
        .global         _Z15reduceAtomicSumPfS_i
        .type           _Z15reduceAtomicSumPfS_i,@function
        .size           _Z15reduceAtomicSumPfS_i,(.L_x_29 - _Z15reduceAtomicSumPfS_i)
        .other          _Z15reduceAtomicSumPfS_i,@"STO_CUDA_ENTRY STV_DEFAULT"
_Z15reduceAtomicSumPfS_i:
.text._Z15reduceAtomicSumPfS_i:
[----:B------:R-:W-:Y:S01]  /*0000*/  LDC R1, c[0x0][0x37c] ;  /* 0x0000df00ff017b82 */ /* 0x000fe20000000800 */
[----:B------:R-:W0:Y:S07]  /*0010*/  S2R R0, SR_TID.X ;  /* 0x0000000000007919 */ /* 0x000e2e0000002100 */
[----:B------:R-:W1:Y:S01]  /*0020*/  S2UR UR4, SR_CTAID.X ;  /* 0x00000000000479c3 */ /* 0x000e620000002500 */
[----:B------:R-:W2:Y:S01]  /*0030*/  LDCU UR5, c[0x0][0x390] ;  /* 0x00007200ff0577ac */ /* 0x000ea20008000800 */
[----:B------:R-:W3:Y:S06]  /*0040*/  LDCU.64 UR6, c[0x0][0x358] ;  /* 0x00006b00ff0677ac */ /* 0x000eec0008000a00 */
[----:B------:R-:W1:Y:S02]  /*0050*/  LDC R6, c[0x0][0x360] ;  /* 0x0000d800ff067b82 */ /* 0x000e640000000800 */
[----:B-1----:R-:W-:-:S05]  /*0060*/  IMAD R3, R6, UR4, RZ ;  /* 0x0000000406037c24 */ /* 0x002fca000f8e02ff */
[----:B0-----:R-:W-:-:S04]  /*0070*/  LEA R7, R3, R0, 0x1 ;  /* 0x0000000003077211 */ /* 0x001fc800078e08ff */
[C---:B--2---:R-:W-:Y:S02]  /*0080*/  ISETP.GE.AND P0, PT, R7.reuse, UR5, PT ;  /* 0x0000000507007c0c */ /* 0x044fe4000bf06270 */
[----:B------:R-:W-:-:S04]  /*0090*/  IADD3 R9, PT, PT, R7, R6, RZ ;  /* 0x0000000607097210 */ /* 0x000fc80007ffe0ff */
[----:B------:R-:W-:-:S07]  /*00a0*/  ISETP.GE.U32.AND P1, PT, R9, UR5, PT ;  /* 0x0000000509007c0c */ /* 0x000fce000bf26070 */
[----:B------:R-:W0:Y:S08]  /*00b0*/  @!P0 LDC.64 R2, c[0x0][0x380] ;  /* 0x0000e000ff028b82 */ /* 0x000e300000000a00 */
[----:B------:R-:W1:Y:S01]  /*00c0*/  @!P1 LDC.64 R4, c[0x0][0x380] ;  /* 0x0000e000ff049b82 */ /* 0x000e620000000a00 */
[----:B0-----:R-:W-:-:S06]  /*00d0*/  @!P0 IMAD.WIDE R2, R7, 0x4, R2 ;  /* 0x0000000407028825 */ /* 0x001fcc00078e0202 */
[----:B---3--:R-:W2:Y:S01]  /*00e0*/  @!P0 LDG.E R2, desc[UR6][R2.64] ;  /* 0x0000000602028981 */ /* 0x008ea2000c1e1900 */
[----:B-1----:R-:W-:-:S06]  /*00f0*/  @!P1 IMAD.WIDE.U32 R4, R9, 0x4, R4 ;  /* 0x0000000409049825 */ /* 0x002fcc00078e0004 */
[----:B------:R-:W3:Y:S01]  /*0100*/  @!P1 LDG.E R4, desc[UR6][R4.64] ;  /* 0x0000000604049981 */ /* 0x000ee2000c1e1900 */
[----:B------:R-:W0:Y:S01]  /*0110*/  S2UR UR5, SR_CgaCtaId ;  /* 0x00000000000579c3 */ /* 0x000e220000008800 */
[----:B------:R-:W-:Y:S01]  /*0120*/  HFMA2 R7, -RZ, RZ, 0, 0 ;  /* 0x00000000ff077431 */ /* 0x000fe200000001ff */
[----:B------:R-:W-:Y:S02]  /*0130*/  UMOV UR4, 0x400 ;  /* 0x0000040000047882 */ /* 0x000fe40000000000 */
[----:B0-----:R-:W-:-:S06]  /*0140*/  ULEA UR4, UR5, UR4, 0x18 ;  /* 0x0000000405047291 */ /* 0x001fcc000f8ec0ff */
[----:B------:R-:W-:Y:S01]  /*0150*/  LEA R8, R0, UR4, 0x2 ;  /* 0x0000000400087c11 */ /* 0x000fe2000f8e10ff */
[----:B--2---:R-:W-:Y:S01]  /*0160*/  @!P0 FADD R7, RZ, R2 ;  /* 0x00000002ff078221 */ /* 0x004fe20000000000 */
[----:B------:R-:W-:-:S03]  /*0170*/  ISETP.GE.U32.AND P0, PT, R6, 0x42, PT ;  /* 0x000000420600780c */ /* 0x000fc60003f06070 */
[----:B---3--:R-:W-:Y:S01]  /*0180*/  @!P1 FADD R7, R7, R4 ;  /* 0x0000000407079221 */ /* 0x008fe20000000000 */
[----:B------:R-:W-:-:S04]  /*0190*/  ISETP.GT.U32.AND P1, PT, R0, 0x1f, PT ;  /* 0x0000001f0000780c */ /* 0x000fc80003f24070 */
[----:B------:R0:W-:Y:S01]  /*01a0*/  STS [R8], R7 ;  /* 0x0000000708007388 */ /* 0x0001e20000000800 */
[----:B------:R-:W-:Y:S06]  /*01b0*/  BAR.SYNC.DEFER_BLOCKING 0x0 ;  /* 0x0000000000007b1d */ /* 0x000fec0000010000 */
[----:B------:R-:W-:Y:S05]  /*01c0*/  @!P0 BRA `(.L_x_0) ;  /* 0x00000000002c8947 */ /* 0x000fea0003800000 */
.L_x_1:
[----:B------:R-:W-:-:S04]  /*01d0*/  SHF.R.U32.HI R5, RZ, 0x1, R6 ;  /* 0x00000001ff057819 */ /* 0x000fc80000011606 */
[----:B------:R-:W-:-:S13]  /*01e0*/  ISETP.GE.U32.AND P0, PT, R0, R5, PT ;  /* 0x000000050000720c */ /* 0x000fda0003f06070 */
[----:B------:R-:W-:Y:S01]  /*01f0*/  @!P0 LEA R2, R5, R8, 0x2 ;  /* 0x0000000805028211 */ /* 0x000fe200078e10ff */
[----:B------:R-:W-:Y:S05]  /*0200*/  @!P0 LDS R3, [R8] ;  /* 0x0000000008038984 */ /* 0x000fea0000000800 */
[----:B------:R-:W1:Y:S02]  /*0210*/  @!P0 LDS R2, [R2] ;  /* 0x0000000002028984 */ /* 0x000e640000000800 */
[----:B-1----:R-:W-:-:S05]  /*0220*/  @!P0 FADD R3, R2, R3 ;  /* 0x0000000302038221 */ /* 0x002fca0000000000 */
[----:B------:R1:W-:Y:S01]  /*0230*/  @!P0 STS [R8], R3 ;  /* 0x0000000308008388 */ /* 0x0003e20000000800 */
[----:B------:R-:W-:Y:S01]  /*0240*/  BAR.SYNC.DEFER_BLOCKING 0x0 ;  /* 0x0000000000007b1d */ /* 0x000fe20000010000 */
[----:B------:R-:W-:Y:S02]  /*0250*/  ISETP.GT.U32.AND P0, PT, R6, 0x83, PT ;  /* 0x000000830600780c */ /* 0x000fe40003f04070 */
[----:B------:R-:W-:-:S11]  /*0260*/  MOV R6, R5 ;  /* 0x0000000500067202 */ /* 0x000fd60000000f00 */
[----:B-1----:R-:W-:Y:S05]  /*0270*/  @P0 BRA `(.L_x_1) ;  /* 0xfffffffc00d40947 */ /* 0x002fea000383ffff */
.L_x_0:
[----:B------:R-:W-:Y:S05]  /*0280*/  @P1 EXIT ;  /* 0x000000000000194d */ /* 0x000fea0003800000 */
[----:B0-----:R-:W0:Y:S01]  /*0290*/  LDS R8, [R8] ;  /* 0x0000000008087984 */ /* 0x001e220000000800 */
[----:B------:R-:W-:-:S03]  /*02a0*/  ISETP.NE.AND P0, PT, R0, RZ, PT ;  /* 0x000000ff0000720c */ /* 0x000fc60003f05270 */
[----:B0-----:R-:W0:Y:S02]  /*02b0*/  SHFL.DOWN PT, R3, R8, 0x10, 0x1f ;  /* 0x0a001f0008037f89 */ /* 0x001e2400000e0000 */
[----:B0-----:R-:W-:-:S05]  /*02c0*/  FADD R3, R8, R3 ;  /* 0x0000000308037221 */ /* 0x001fca0000000000 */
[----:B------:R-:W0:Y:S02]  /*02d0*/  SHFL.DOWN PT, R2, R3, 0x8, 0x1f ;  /* 0x09001f0003027f89 */ /* 0x000e2400000e0000 */
[----:B0-----:R-:W-:-:S05]  /*02e0*/  FADD R2, R3, R2 ;  /* 0x0000000203027221 */ /* 0x001fca0000000000 */
[----:B------:R-:W0:Y:S02]  /*02f0*/  SHFL.DOWN PT, R5, R2, 0x4, 0x1f ;  /* 0x08801f0002057f89 */ /* 0x000e2400000e0000 */
[----:B0-----:R-:W-:-:S05]  /*0300*/  FADD R5, R2, R5 ;  /* 0x0000000502057221 */ /* 0x001fca0000000000 */
[----:B------:R-:W0:Y:S02]  /*0310*/  SHFL.DOWN PT, R4, R5, 0x2, 0x1f ;  /* 0x08401f0005047f89 */ /* 0x000e2400000e0000 */
[----:B0-----:R-:W-:-:S05]  /*0320*/  FADD R4, R5, R4 ;  /* 0x0000000405047221 */ /* 0x001fca0000000000 */
[----:B------:R0:W1:Y:S01]  /*0330*/  SHFL.DOWN PT, R7, R4, 0x1, 0x1f ;  /* 0x08201f0004077f89 */ /* 0x00006200000e0000 */
[----:B------:R-:W-:Y:S05]  /*0340*/  @P0 EXIT ;  /* 0x000000000000094d */ /* 0x000fea0003800000 */
[----:B------:R-:W2:Y:S01]  /*0350*/  LDC.64 R2, c[0x0][0x388] ;  /* 0x0000e200ff027b82 */ /* 0x000ea20000000a00 */
[----:B-1----:R-:W-:-:S05]  /*0360*/  FADD R7, R4, R7 ;  /* 0x0000000704077221 */ /* 0x002fca0000000000 */
[----:B--2---:R-:W-:Y:S01]  /*0370*/  REDG.E.ADD.F32.FTZ.RN.STRONG.GPU desc[UR6][R2.64], R7 ;  /* 0x00000007020079a6 */ /* 0x004fe2000c12f306 */
[----:B------:R-:W-:Y:S05]  /*0380*/  EXIT ;  /* 0x000000000000794d */ /* 0x000fea0003800000 */
.L_x_2:
[----:B------:R-:W-:-:S00]  /*0390*/  BRA `(.L_x_2) ;  /* 0xfffffffc00fc7947 */ /* 0x000fc0000383ffff */
[----:B------:R-:W-:-:S00]  /*03a0*/  NOP ;  /* 0x0000000000007918 */ /* 0x000fc00000000000 */
        /* <DEDUP_REMOVED lines=13> */
.L_x_29:


//--------------------- .text._Z9reduceDotPfS_S_i --------------------------
	.section	.text._Z9reduceDotPfS_S_i,"ax",@progbits
	.align	128
        .global         _Z9reduceDotPfS_S_i
        .type           _Z9reduceDotPfS_S_i,@function
        .size           _Z9reduceDotPfS_S_i,(.L_x_30 - _Z9reduceDotPfS_S_i)
        .other          _Z9reduceDotPfS_S_i,@"STO_CUDA_ENTRY STV_DEFAULT"
_Z9reduceDotPfS_S_i:
.text._Z9reduceDotPfS_S_i:
[----:B------:R-:W-:Y:S01]  /*0000*/  LDC R1, c[0x0][0x37c] ;  /* 0x0000df00ff017b82 */ /* 0x000fe20000000800 */
[----:B------:R-:W0:Y:S01]  /*0010*/  S2R R2, SR_CTAID.X ;  /* 0x0000000000027919 */ /* 0x000e220000002500 */
[----:B------:R-:W1:Y:S06]  /*0020*/  LDCU UR4, c[0x0][0x360] ;  /* 0x00006c00ff0477ac */ /* 0x000e6c0008000800 */
[----:B------:R-:W2:Y:S01]  /*0030*/  LDC.64 R8, c[0x0][0x388] ;  /* 0x0000e200ff087b82 */ /* 0x000ea20000000a00 */
[----:B------:R-:W3:Y:S01]  /*0040*/  S2R R3, SR_TID.X ;  /* 0x0000000000037919 */ /* 0x000ee20000002100 */
[----:B------:R-:W4:Y:S01]  /*0050*/  LDCU UR5, c[0x0][0x398] ;  /* 0x00007300ff0577ac */ /* 0x000f220008000800 */
[----:B------:R-:W5:Y:S05]  /*0060*/  LDCU.64 UR6, c[0x0][0x358] ;  /* 0x00006b00ff0677ac */ /* 0x000f6a0008000a00 */
[----:B------:R-:W5:Y:S08]  /*0070*/  LDC.64 R6, c[0x0][0x380] ;  /* 0x0000e000ff067b82 */ /* 0x000f700000000a00 */
[----:B------:R-:W5:Y:S01]  /*0080*/  LDC.64 R10, c[0x0][0x380] ;  /* 0x0000e000ff0a7b82 */ /* 0x000f620000000a00 */
[----:B-1----:R-:W-:-:S07]  /*0090*/  MOV R4, UR4 ;  /* 0x0000000400047c02 */ /* 0x002fce0008000f00 */
[----:B------:R-:W1:Y:S01]  /*00a0*/  LDC.64 R12, c[0x0][0x388] ;  /* 0x0000e200ff0c7b82 */ /* 0x000e620000000a00 */
[----:B0-----:R-:W-:-:S05]  /*00b0*/  IMAD R0, R2, UR4, RZ ;  /* 0x0000000402007c24 */ /* 0x001fca000f8e02ff */
[----:B---3--:R-:W-:-:S04]  /*00c0*/  LEA R5, R0, R3, 0x1 ;  /* 0x0000000300057211 */ /* 0x008fc800078e08ff */
[C---:B----4-:R-:W-:Y:S02]  /*00d0*/  ISETP.GE.AND P0, PT, R5.reuse, UR5, PT ;  /* 0x0000000505007c0c */ /* 0x050fe4000bf06270 */
[----:B------:R-:W-:-:S04]  /*00e0*/  IADD3 R15, PT, PT, R5, R4, RZ ;  /* 0x00000004050f7210 */ /* 0x000fc80007ffe0ff */
[----:B------:R-:W-:-:S07]  /*00f0*/  ISETP.GE.U32.AND P1, PT, R15, UR5, PT ;  /* 0x000000050f007c0c */ /* 0x000fce000bf26070 */
[----:B--2---:R-:W-:-:S04]  /*0100*/  @!P0 IMAD.WIDE R8, R5, 0x4, R8 ;  /* 0x0000000405088825 */ /* 0x004fc800078e0208 */
[----:B-----5:R-:W-:Y:S02]  /*0110*/  @!P0 IMAD.WIDE R6, R5, 0x4, R6 ;  /* 0x0000000405068825 */ /* 0x020fe400078e0206 */
[----:B------:R-:W2:Y:S02]  /*0120*/  @!P0 LDG.E R9, desc[UR6][R8.64] ;  /* 0x0000000608098981 */ /* 0x000ea4000c1e1900 */
[C---:B------:R-:W-:Y:S02]  /*0130*/  @!P1 IMAD.WIDE.U32 R10, R15.reuse, 0x4, R10 ;  /* 0x000000040f0a9825 */ /* 0x040fe400078e000a */
[----:B------:R-:W2:Y:S02]  /*0140*/  @!P0 LDG.E R0, desc[UR6][R6.64] ;  /* 0x0000000606008981 */ /* 0x000ea4000c1e1900 */
[----:B-1----:R-:W-:Y:S02]  /*0150*/  @!P1 IMAD.WIDE.U32 R12, R15, 0x4, R12 ;  /* 0x000000040f0c9825 */ /* 0x002fe400078e000c */
[----:B------:R-:W3:Y:S04]  /*0160*/  @!P1 LDG.E R10, desc[UR6][R10.64] ;  /* 0x000000060a0a9981 */ /* 0x000ee8000c1e1900 */
[----:B------:R-:W3:Y:S01]  /*0170*/  @!P1 LDG.E R12, desc[UR6][R12.64] ;  /* 0x000000060c0c9981 */ /* 0x000ee2000c1e1900 */
[----:B------:R-:W0:Y:S01]  /*0180*/  S2UR UR5, SR_CgaCtaId ;  /* 0x00000000000579c3 */ /* 0x000e220000008800 */
[----:B------:R-:W-:Y:S01]  /*0190*/  IMAD.MOV.U32 R5, RZ, RZ, RZ ;  /* 0x000000ffff057224 */ /* 0x000fe200078e00ff */
[----:B------:R-:W-:-:S02]  /*01a0*/  UMOV UR4, 0x400 ;  /* 0x0000040000047882 */ /* 0x000fc40000000000 */
[----:B0-----:R-:W-:Y:S01]  /*01b0*/  ULEA UR4, UR5, UR4, 0x18 ;  /* 0x0000000405047291 */ /* 0x001fe2000f8ec0ff */
[----:B--2---:R-:W-:Y:S01]  /*01c0*/  @!P0 FFMA R5, R0, R9, RZ ;  /* 0x0000000900058223 */ /* 0x004fe200000000ff */
[----:B------:R-:W-:-:S04]  /*01d0*/  ISETP.GE.U32.AND P0, PT, R4, 0x2, PT ;  /* 0x000000020400780c */ /* 0x000fc80003f06070 */
[C---:B------:R-:W-:Y:S01]  /*01e0*/  LEA R0, R3.reuse, UR4, 0x2 ;  /* 0x0000000403007c11 */ /* 0x040fe2000f8e10ff */
[----:B---3--:R-:W-:Y:S01]  /*01f0*/  @!P1 FFMA R5, R10, R12, R5 ;  /* 0x0000000c0a059223 */ /* 0x008fe20000000005 */
[----:B------:R-:W-:-:S04]  /*0200*/  ISETP.NE.AND P1, PT, R3, RZ, PT ;  /* 0x000000ff0300720c */ /* 0x000fc80003f25270 */
[----:B------:R0:W-:Y:S01]  /*0210*/  STS [R0], R5 ;  /* 0x0000000500007388 */ /* 0x0001e20000000800 */
[----:B------:R-:W-:Y:S06]  /*0220*/  BAR.SYNC.DEFER_BLOCKING 0x0 ;  /* 0x0000000000007b1d */ /* 0x000fec0000010000 */
[----:B------:R-:W-:Y:S05]  /*0230*/  @!P0 BRA `(.L_x_3) ;  /* 0x00000000002c8947 */ /* 0x000fea0003800000 */
.L_x_4:
[----:B------:R-:W-:-:S04]  /*0240*/  SHF.R.U32.HI R8, RZ, 0x1, R4 ;  /* 0x00000001ff087819 */ /* 0x000fc80000011604 */
[----:B------:R-:W-:-:S13]  /*0250*/  ISETP.GE.U32.AND P0, PT, R3, R8, PT ;  /* 0x000000080300720c */ /* 0x000fda0003f06070 */
[----:B0-----:R-:W-:Y:S01]  /*0260*/  @!P0 LEA R5, R8, R0, 0x2 ;  /* 0x0000000008058211 */ /* 0x001fe200078e10ff */
[----:B------:R-:W-:Y:S05]  /*0270*/  @!P0 LDS R6, [R0] ;  /* 0x0000000000068984 */ /* 0x000fea0000000800 */
[----:B------:R-:W0:Y:S02]  /*0280*/  @!P0 LDS R5, [R5] ;  /* 0x0000000005058984 */ /* 0x000e240000000800 */
[----:B0-----:R-:W-:-:S05]  /*0290*/  @!P0 FADD R7, R5, R6 ;  /* 0x0000000605078221 */ /* 0x001fca0000000000 */
[----:B------:R1:W-:Y:S01]  /*02a0*/  @!P0 STS [R0], R7 ;  /* 0x0000000700008388 */ /* 0x0003e20000000800 */
[----:B------:R-:W-:Y:S01]  /*02b0*/  BAR.SYNC.DEFER_BLOCKING 0x0 ;  /* 0x0000000000007b1d */ /* 0x000fe20000010000 */
[----:B------:R-:W-:Y:S01]  /*02c0*/  ISETP.GT.U32.AND P0, PT, R4, 0x3, PT ;  /* 0x000000030400780c */ /* 0x000fe20003f04070 */
[----:B------:R-:W-:-:S12]  /*02d0*/  IMAD.MOV.U32 R4, RZ, RZ, R8 ;  /* 0x000000ffff047224 */ /* 0x000fd800078e0008 */
[----:B-1----:R-:W-:Y:S05]  /*02e0*/  @P0 BRA `(.L_x_4) ;  /* 0xfffffffc00d40947 */ /* 0x002fea000383ffff */
.L_x_3:
[----:B------:R-:W-:Y:S05]  /*02f0*/  @P1 EXIT ;  /* 0x000000000000194d */ /* 0x000fea0003800000 */
[----:B------:R-:W1:Y:S01]  /*0300*/  S2UR UR5, SR_CgaCtaId ;  /* 0x00000000000579c3 */ /* 0x000e620000008800 */
[----:B------:R-:W-:-:S07]  /*0310*/  UMOV UR4, 0x400 ;  /* 0x0000040000047882 */ /* 0x000fce0000000000 */
[----:B0-----:R-:W0:Y:S01]  /*0320*/  LDC.64 R4, c[0x0][0x390] ;  /* 0x0000e400ff047b82 */ /* 0x001e220000000a00 */
[----:B-1----:R-:W-:Y:S01]  /*0330*/  ULEA UR4, UR5, UR4, 0x18 ;  /* 0x0000000405047291 */ /* 0x002fe2000f8ec0ff */
[----:B0-----:R-:W-:-:S08]  /*0340*/  IMAD.WIDE.U32 R2, R2, 0x4, R4 ;  /* 0x0000000402027825 */ /* 0x001fd000078e0004 */
[----:B------:R-:W0:Y:S04]  /*0350*/  LDS R7, [UR4] ;  /* 0x00000004ff077984 */ /* 0x000e280008000800 */
[----:B0-----:R-:W-:Y:S01]  /*0360*/  STG.E desc[UR6][R2.64], R7 ;  /* 0x0000000702007986 */ /* 0x001fe2000c101906 */
[----:B------:R-:W-:Y:S05]  /*0370*/  EXIT ;  /* 0x000000000000794d */ /* 0x000fea0003800000 */
.L_x_5:
        /* <DEDUP_REMOVED lines=16> */
.L_x_30:


//--------------------- .text._Z9reduceMinPfS_i   --------------------------
	.section	.text._Z9reduceMinPfS_i,"ax",@progbits
	.align	128
        .global         _Z9reduceMinPfS_i
        .type           _Z9reduceMinPfS_i,@function
        .size           _Z9reduceMinPfS_i,(.L_x_31 - _Z9reduceMinPfS_i)
        .other          _Z9reduceMinPfS_i,@"STO_CUDA_ENTRY STV_DEFAULT"
_Z9reduceMinPfS_i:
.text._Z9reduceMinPfS_i:
[----:B------:R-:W-:Y:S01]  /*0000*/  LDC R1, c[0x0][0x37c] ;  /* 0x0000df00ff017b82 */ /* 0x000fe20000000800 */
[----:B------:R-:W0:Y:S01]  /*0010*/  S2R R11, SR_CTAID.X ;  /* 0x00000000000b7919 */ /* 0x000e220000002500 */
[----:B------:R-:W0:Y:S01]  /*0020*/  LDCU UR4, c[0x0][0x360] ;  /* 0x00006c00ff0477ac */ /* 0x000e220008000800 */
[----:B------:R-:W1:Y:S01]  /*0030*/  S2R R9, SR_TID.X ;  /* 0x0000000000097919 */ /* 0x000e620000002100 */
[----:B------:R-:W2:Y:S01]  /*0040*/  LDCU UR5, c[0x0][0x390] ;  /* 0x00007200ff0577ac */ /* 0x000ea20008000800 */
[----:B------:R-:W3:Y:S01]  /*0050*/  LDCU.64 UR6, c[0x0][0x358] ;  /* 0x00006b00ff0677ac */ /* 0x000ee20008000a00 */
[----:B0-----:R-:W-:-:S04]  /*0060*/  IMAD R0, R11, UR4, RZ ;  /* 0x000000040b007c24 */ /* 0x001fc8000f8e02ff */
[----:B-1----:R-:W-:Y:S02]  /*0070*/  IMAD R7, R0, 0x2, R9 ;  /* 0x0000000200077824 */ /* 0x002fe400078e0209 */
[----:B------:R-:W-:-:S03]  /*0080*/  IMAD.U32 R0, RZ, RZ, UR4 ;  /* 0x00000004ff007e24 */ /* 0x000fc6000f8e00ff */
[C---:B--2---:R-:W-:Y:S01]  /*0090*/  ISETP.GE.AND P0, PT, R7.reuse, UR5, PT ;  /* 0x0000000507007c0c */ /* 0x044fe2000bf06270 */
[----:B------:R-:W-:-:S05]  /*00a0*/  IMAD.IADD R13, R7, 0x1, R0 ;  /* 0x00000001070d7824 */ /* 0x000fca00078e0200 */
        /* <DEDUP_REMOVED lines=8> */
[----:B------:R-:W-:Y:S01]  /*0130*/  IMAD.MOV.U32 R6, RZ, RZ, 0x7f7fffff ;  /* 0x7f7fffffff067424 */ /* 0x000fe200078e00ff */
[----:B------:R-:W-:Y:S02]  /*0140*/  UMOV UR4, 0x400 ;  /* 0x0000040000047882 */ /* 0x000fe40000000000 */
[----:B0-----:R-:W-:-:S06]  /*0150*/  ULEA UR4, UR5, UR4, 0x18 ;  /* 0x0000000405047291 */ /* 0x001fcc000f8ec0ff */
[----:B------:R-:W-:Y:S02]  /*0160*/  LEA R7, R9, UR4, 0x2 ;  /* 0x0000000409077c11 */ /* 0x000fe4000f8e10ff */
[----:B--2---:R-:W-:Y:S02]  /*0170*/  @!P0 FMNMX R6, R2, 3.40282346638528859812e+38, PT ;  /* 0x7f7fffff02068809 */ /* 0x004fe40003800000 */
[----:B------:R-:W-:Y:S02]  /*0180*/  ISETP.GE.U32.AND P0, PT, R0, 0x2, PT ;  /* 0x000000020000780c */ /* 0x000fe40003f06070 */
[----:B---3--:R-:W-:-:S05]  /*0190*/  @!P1 FMNMX R6, R6, R5, PT ;  /* 0x0000000506069209 */ /* 0x008fca0003800000 */
[----:B------:R0:W-:Y:S01]  /*01a0*/  STS [R7], R6 ;  /* 0x0000000607007388 */ /* 0x0001e20000000800 */
[----:B------:R-:W-:Y:S01]  /*01b0*/  BAR.SYNC.DEFER_BLOCKING 0x0 ;  /* 0x0000000000007b1d */ /* 0x000fe20000010000 */
[----:B------:R-:W-:-:S05]  /*01c0*/  ISETP.NE.AND P1, PT, R9, RZ, PT ;  /* 0x000000ff0900720c */ /* 0x000fca0003f25270 */
[----:B------:R-:W-:Y:S08]  /*01d0*/  @!P0 BRA `(.L_x_6) ;  /* 0x00000000002c8947 */ /* 0x000ff00003800000 */
.L_x_7:
[----:B------:R-:W-:-:S04]  /*01e0*/  SHF.R.U32.HI R4, RZ, 0x1, R0 ;  /* 0x00000001ff047819 */ /* 0x000fc80000011600 */
[----:B------:R-:W-:-:S13]  /*01f0*/  ISETP.GE.U32.AND P0, PT, R9, R4, PT ;  /* 0x000000040900720c */ /* 0x000fda0003f06070 */
[----:B------:R-:W-:Y:S01]  /*0200*/  @!P0 IMAD R3, R4, 0x4, R7 ;  /* 0x0000000404038824 */ /* 0x000fe200078e0207 */
[----:B------:R-:W-:Y:S05]  /*0210*/  @!P0 LDS R2, [R7] ;  /* 0x0000000007028984 */ /* 0x000fea0000000800 */
[----:B------:R-:W1:Y:S02]  /*0220*/  @!P0 LDS R3, [R3] ;  /* 0x0000000003038984 */ /* 0x000e640000000800 */
[----:B-1----:R-:W-:-:S05]  /*0230*/  @!P0 FMNMX R2, R2, R3, PT ;  /* 0x0000000302028209 */ /* 0x002fca0003800000 */
[----:B------:R1:W-:Y:S01]  /*0240*/  @!P0 STS [R7], R2 ;  /* 0x0000000207008388 */ /* 0x0003e20000000800 */
[----:B------:R-:W-:Y:S01]  /*0250*/  BAR.SYNC.DEFER_BLOCKING 0x0 ;  /* 0x0000000000007b1d */ /* 0x000fe20000010000 */
[----:B------:R-:W-:Y:S01]  /*0260*/  ISETP.GT.U32.AND P0, PT, R0, 0x3, PT ;  /* 0x000000030000780c */ /* 0x000fe20003f04070 */
[----:B------:R-:W-:-:S12]  /*0270*/  IMAD.MOV.U32 R0, RZ, RZ, R4 ;  /* 0x000000ffff007224 */ /* 0x000fd800078e0004 */
[----:B-1----:R-:W-:Y:S05]  /*0280*/  @P0 BRA `(.L_x_7) ;  /* 0xfffffffc00d40947 */ /* 0x002fea000383ffff */
.L_x_6:
[----:B------:R-:W-:Y:S05]  /*0290*/  @P1 EXIT ;  /* 0x000000000000194d */ /* 0x000fea0003800000 */
[----:B------:R-:W1:Y:S01]  /*02a0*/  S2UR UR5, SR_CgaCtaId ;  /* 0x00000000000579c3 */ /* 0x000e620000008800 */
[----:B------:R-:W-:-:S07]  /*02b0*/  UMOV UR4, 0x400 ;  /* 0x0000040000047882 */ /* 0x000fce0000000000 */
[----:B------:R-:W2:Y:S01]  /*02c0*/  LDC.64 R2, c[0x0][0x388] ;  /* 0x0000e200ff027b82 */ /* 0x000ea20000000a00 */
[----:B-1----:R-:W-:Y:S01]  /*02d0*/  ULEA UR4, UR5, UR4, 0x18 ;  /* 0x0000000405047291 */ /* 0x002fe2000f8ec0ff */
[----:B--2---:R-:W-:-:S08]  /*02e0*/  IMAD.WIDE.U32 R2, R11, 0x4, R2 ;  /* 0x000000040b027825 */ /* 0x004fd000078e0002 */
[----:B------:R-:W1:Y:S04]  /*02f0*/  LDS R5, [UR4] ;  /* 0x00000004ff057984 */ /* 0x000e680008000800 */
[----:B-1----:R-:W-:Y:S01]  /*0300*/  STG.E desc[UR6][R2.64], R5 ;  /* 0x0000000502007986 */ /* 0x002fe2000c101906 */
[----:B------:R-:W-:Y:S05]  /*0310*/  EXIT ;  /* 0x000000000000794d */ /* 0x000fea0003800000 */
.L_x_8:
        /* <DEDUP_REMOVED lines=14> */
.L_x_31:


//--------------------- .text._Z9reduceMaxPfS_i   --------------------------
	.section	.text._Z9reduceMaxPfS_i,"ax",@progbits
	.align	128
        .global         _Z9reduceMaxPfS_i
        .type           _Z9reduceMaxPfS_i,@function
        .size           _Z9reduceMaxPfS_i,(.L_x_32 - _Z9reduceMaxPfS_i)
        .other          _Z9reduceMaxPfS_i,@"STO_CUDA_ENTRY STV_DEFAULT"
_Z9reduceMaxPfS_i:
.text._Z9reduceMaxPfS_i:
        /* <DEDUP_REMOVED lines=19> */
[----:B------:R-:W-:Y:S01]  /*0130*/  IMAD.MOV.U32 R6, RZ, RZ, -0x800001 ;  /* 0xff7fffffff067424 */ /* 0x000fe200078e00ff */
[----:B------:R-:W-:Y:S02]  /*0140*/  UMOV UR4, 0x400 ;  /* 0x0000040000047882 */ /* 0x000fe40000000000 */
[----:B0-----:R-:W-:-:S06]  /*0150*/  ULEA UR4, UR5, UR4, 0x18 ;  /* 0x0000000405047291 */ /* 0x001fcc000f8ec0ff */
[----:B------:R-:W-:Y:S02]  /*0160*/  LEA R7, R9, UR4, 0x2 ;  /* 0x0000000409077c11 */ /* 0x000fe4000f8e10ff */
[----:B--2---:R-:W-:Y:S02]  /*0170*/  @!P0 FMNMX R6, R2, -3.40282346638528859812e+38, !PT ;  /* 0xff7fffff02068809 */ /* 0x004fe40007800000 */
[----:B------:R-:W-:Y:S02]  /*0180*/  ISETP.GE.U32.AND P0, PT, R0, 0x2, PT ;  /* 0x000000020000780c */ /* 0x000fe40003f06070 */
[----:B---3--:R-:W-:-:S05]  /*0190*/  @!P1 FMNMX R6, R6, R5, !PT ;  /* 0x0000000506069209 */ /* 0x008fca0007800000 */
[----:B------:R0:W-:Y:S01]  /*01a0*/  STS [R7], R6 ;  /* 0x0000000607007388 */ /* 0x0001e20000000800 */
[----:B------:R-:W-:Y:S01]  /*01b0*/  BAR.SYNC.DEFER_BLOCKING 0x0 ;  /* 0x0000000000007b1d */ /* 0x000fe20000010000 */
[----:B------:R-:W-:-:S05]  /*01c0*/  ISETP.NE.AND P1, PT, R9, RZ, PT ;  /* 0x000000ff0900720c */ /* 0x000fca0003f25270 */
[----:B------:R-:W-:Y:S08]  /*01d0*/  @!P0 BRA `(.L_x_9) ;  /* 0x00000000002c8947 */ /* 0x000ff00003800000 */
.L_x_10:
[----:B------:R-:W-:-:S04]  /*01e0*/  SHF.R.U32.HI R4, RZ, 0x1, R0 ;  /* 0x00000001ff047819 */ /* 0x000fc80000011600 */
[----:B------:R-:W-:-:S13]  /*01f0*/  ISETP.GE.U32.AND P0, PT, R9, R4, PT ;  /* 0x000000040900720c */ /* 0x000fda0003f06070 */
[----:B------:R-:W-:Y:S01]  /*0200*/  @!P0 IMAD R3, R4, 0x4, R7 ;  /* 0x0000000404038824 */ /* 0x000fe200078e0207 */
[----:B------:R-:W-:Y:S05]  /*0210*/  @!P0 LDS R2, [R7] ;  /* 0x0000000007028984 */ /* 0x000fea0000000800 */
[----:B------:R-:W1:Y:S02]  /*0220*/  @!P0 LDS R3, [R3] ;  /* 0x0000000003038984 */ /* 0x000e640000000800 */
[----:B-1----:R-:W-:-:S05]  /*0230*/  @!P0 FMNMX R2, R2, R3, !PT ;  /* 0x0000000302028209 */ /* 0x002fca0007800000 */
[----:B------:R1:W-:Y:S01]  /*0240*/  @!P0 STS [R7], R2 ;  /* 0x0000000207008388 */ /* 0x0003e20000000800 */
[----:B------:R-:W-:Y:S01]  /*0250*/  BAR.SYNC.DEFER_BLOCKING 0x0 ;  /* 0x0000000000007b1d */ /* 0x000fe20000010000 */
[----:B------:R-:W-:Y:S01]  /*0260*/  ISETP.GT.U32.AND P0, PT, R0, 0x3, PT ;  /* 0x000000030000780c */ /* 0x000fe20003f04070 */
[----:B------:R-:W-:-:S12]  /*0270*/  IMAD.MOV.U32 R0, RZ, RZ, R4 ;  /* 0x000000ffff007224 */ /* 0x000fd800078e0004 */
[----:B-1----:R-:W-:Y:S05]  /*0280*/  @P0 BRA `(.L_x_10) ;  /* 0xfffffffc00d40947 */ /* 0x002fea000383ffff */
.L_x_9:
        /* <DEDUP_REMOVED lines=9> */
.L_x_11:
        /* <DEDUP_REMOVED lines=14> */
.L_x_32:


//--------------------- .text._Z17reduceWarpShufflePfS_i --------------------------
	.section	.text._Z17reduceWarpShufflePfS_i,"ax",@progbits
	.align	128
        .global         _Z17reduceWarpShufflePfS_i
        .type           _Z17reduceWarpShufflePfS_i,@function
        .size           _Z17reduceWarpShufflePfS_i,(.L_x_33 - _Z17reduceWarpShufflePfS_i)
        .other          _Z17reduceWarpShufflePfS_i,@"STO_CUDA_ENTRY STV_DEFAULT"
_Z17reduceWarpShufflePfS_i:
.text._Z17reduceWarpShufflePfS_i:
[----:B------:R-:W-:Y:S01]  /*0000*/  LDC R1, c[0x0][0x37c] ;  /* 0x0000df00ff017b82 */ /* 0x000fe20000000800 */
[----:B------:R-:W0:Y:S01]  /*0010*/  S2R R0, SR_CTAID.X ;  /* 0x0000000000007919 */ /* 0x000e220000002500 */
[----:B------:R-:W1:Y:S01]  /*0020*/  LDCU UR4, c[0x0][0x360] ;  /* 0x00006c00ff0477ac */ /* 0x000e620008000800 */
[----:B------:R-:W2:Y:S01]  /*0030*/  S2R R2, SR_TID.X ;  /* 0x0000000000027919 */ /* 0x000ea20000002100 */
[----:B------:R-:W3:Y:S01]  /*0040*/  LDCU UR5, c[0x0][0x390] ;  /* 0x00007200ff0577ac */ /* 0x000ee20008000800 */
[----:B------:R-:W4:Y:S01]  /*0050*/  LDCU.64 UR6, c[0x0][0x358] ;  /* 0x00006b00ff0677ac */ /* 0x000f220008000a00 */
[----:B-1----:R-:W-:Y:S01]  /*0060*/  MOV R8, UR4 ;  /* 0x0000000400087c02 */ /* 0x002fe20008000f00 */
[----:B0-----:R-:W-:-:S05]  /*0070*/  IMAD R3, R0, UR4, RZ ;  /* 0x0000000400037c24 */ /* 0x001fca000f8e02ff */
[----:B--2---:R-:W-:-:S04]  /*0080*/  LEA R3, R3, R2, 0x1 ;  /* 0x0000000203037211 */ /* 0x004fc800078e08ff */
[C---:B---3--:R-:W-:Y:S02]  /*0090*/  ISETP.GE.AND P0, PT, R3.reuse, UR5, PT ;  /* 0x0000000503007c0c */ /* 0x048fe4000bf06270 */
[----:B------:R-:W-:-:S04]  /*00a0*/  IADD3 R9, PT, PT, R3, R8, RZ ;  /* 0x0000000803097210 */ /* 0x000fc80007ffe0ff */
[----:B------:R-:W-:-:S07]  /*00b0*/  ISETP.GE.U32.AND P1, PT, R9, UR5, PT ;  /* 0x0000000509007c0c */ /* 0x000fce000bf26070 */
[----:B------:R-:W0:Y:S08]  /*00c0*/  @!P0 LDC.64 R4, c[0x0][0x380] ;  /* 0x0000e000ff048b82 */ /* 0x000e300000000a00 */
[----:B------:R-:W1:Y:S01]  /*00d0*/  @!P1 LDC.64 R6, c[0x0][0x380] ;  /* 0x0000e000ff069b82 */ /* 0x000e620000000a00 */
[----:B0-----:R-:W-:-:S06]  /*00e0*/  @!P0 IMAD.WIDE R4, R3, 0x4, R4 ;  /* 0x0000000403048825 */ /* 0x001fcc00078e0204 */
[----:B----4-:R-:W2:Y:S01]  /*00f0*/  @!P0 LDG.E R4, desc[UR6][R4.64] ;  /* 0x0000000604048981 */ /* 0x010ea2000c1e1900 */
        /* <DEDUP_REMOVED lines=14> */
.L_x_13:
        /* <DEDUP_REMOVED lines=8> */
[----:B------:R-:W-:Y:S02]  /*0260*/  ISETP.GT.U32.AND P0, PT, R8, 0x83, PT ;  /* 0x000000830800780c */ /* 0x000fe40003f04070 */
[----:B------:R-:W-:-:S11]  /*0270*/  MOV R8, R7 ;  /* 0x0000000700087202 */ /* 0x000fd60000000f00 */
[----:B-1----:R-:W-:Y:S05]  /*0280*/  @P0 BRA `(.L_x_13) ;  /* 0xfffffffc00d40947 */ /* 0x002fea000383ffff */
.L_x_12:
        /* <DEDUP_REMOVED lines=14> */
[----:B-1----:R-:W-:Y:S01]  /*0370*/  FADD R7, R6, R7 ;  /* 0x0000000706077221 */ /* 0x002fe20000000000 */
[----:B--2---:R-:W-:-:S05]  /*0380*/  IMAD.WIDE.U32 R2, R0, 0x4, R2 ;  /* 0x0000000400027825 */ /* 0x004fca00078e0002 */
[----:B------:R-:W-:Y:S01]  /*0390*/  STG.E desc[UR6][R2.64], R7 ;  /* 0x0000000702007986 */ /* 0x000fe2000c101906 */
[----:B------:R-:W-:Y:S05]  /*03a0*/  EXIT ;  /* 0x000000000000794d */ /* 0x000fea0003800000 */
.L_x_14:
        /* <DEDUP_REMOVED lines=13> */
.L_x_33:


//--------------------- .text._Z16reduceWarpUnrollPfS_i --------------------------
	.section	.text._Z16reduceWarpUnrollPfS_i,"ax",@progbits
	.align	128
        .global         _Z16reduceWarpUnrollPfS_i
        .type           _Z16reduceWarpUnrollPfS_i,@function
        .size           _Z16reduceWarpUnrollPfS_i,(.L_x_34 - _Z16reduceWarpUnrollPfS_i)
        .other          _Z16reduceWarpUnrollPfS_i,@"STO_CUDA_ENTRY STV_DEFAULT"
_Z16reduceWarpUnrollPfS_i:
.text._Z16reduceWarpUnrollPfS_i:
        /* <DEDUP_REMOVED lines=30> */
.L_x_16:
        /* <DEDUP_REMOVED lines=11> */
.L_x_15:
[----:B------:R-:W-:Y:S05]  /*0290*/  @P1 EXIT ;  /* 0x000000000000194d */ /* 0x000fea0003800000 */
[----:B0-----:R-:W-:Y:S01]  /*02a0*/  LDS R3, [R10+0x80] ;  /* 0x000080000a037984 */ /* 0x001fe20000000800 */
[----:B------:R-:W-:-:S03]  /*02b0*/  ISETP.NE.AND P0, PT, R2, RZ, PT ;  /* 0x000000ff0200720c */ /* 0x000fc60003f05270 */
[----:B------:R-:W0:Y:S02]  /*02c0*/  LDS R4, [R10] ;  /* 0x000000000a047984 */ /* 0x000e240000000800 */
[----:B0-----:R-:W-:-:S05]  /*02d0*/  FADD R3, R3, R4 ;  /* 0x0000000403037221 */ /* 0x001fca0000000000 */
[----:B------:R-:W-:Y:S04]  /*02e0*/  STS [R10], R3 ;  /* 0x000000030a007388 */ /* 0x000fe80000000800 */
[----:B------:R-:W-:Y:S04]  /*02f0*/  LDS R4, [R10+0x40] ;  /* 0x000040000a047984 */ /* 0x000fe80000000800 */
        /* <DEDUP_REMOVED lines=18> */
[----:B------:R0:W-:Y:S01]  /*0420*/  STS [R10], R5 ;  /* 0x000000050a007388 */ /* 0x0001e20000000800 */
[----:B------:R-:W-:Y:S05]  /*0430*/  @P0 EXIT ;  /* 0x000000000000094d */ /* 0x000fea0003800000 */
[----:B------:R-:W1:Y:S01]  /*0440*/  S2UR UR5, SR_CgaCtaId ;  /* 0x00000000000579c3 */ /* 0x000e620000008800 */
[----:B------:R-:W-:-:S07]  /*0450*/  UMOV UR4, 0x400 ;  /* 0x0000040000047882 */ /* 0x000fce0000000000 */
[----:B------:R-:W2:Y:S01]  /*0460*/  LDC.64 R2, c[0x0][0x388] ;  /* 0x0000e200ff027b82 */ /* 0x000ea20000000a00 */
[----:B-1----:R-:W-:Y:S01]  /*0470*/  ULEA UR4, UR5, UR4, 0x18 ;  /* 0x0000000405047291 */ /* 0x002fe2000f8ec0ff */
[----:B--2---:R-:W-:-:S08]  /*0480*/  IMAD.WIDE.U32 R2, R0, 0x4, R2 ;  /* 0x0000000400027825 */ /* 0x004fd000078e0002 */
[----:B0-----:R-:W0:Y:S04]  /*0490*/  LDS R5, [UR4] ;  /* 0x00000004ff057984 */ /* 0x001e280008000800 */
[----:B0-----:R-:W-:Y:S01]  /*04a0*/  STG.E desc[UR6][R2.64], R5 ;  /* 0x0000000502007986 */ /* 0x001fe2000c101906 */
[----:B------:R-:W-:Y:S05]  /*04b0*/  EXIT ;  /* 0x000000000000794d */ /* 0x000fea0003800000 */
.L_x_17:
        /* <DEDUP_REMOVED lines=12> */
.L_x_34:


//--------------------- .text._Z14reduceFirstAddPfS_i --------------------------
	.section	.text._Z14reduceFirstAddPfS_i,"ax",@progbits
	.align	128
        .global         _Z14reduceFirstAddPfS_i
        .type           _Z14reduceFirstAddPfS_i,@function
        .size           _Z14reduceFirstAddPfS_i,(.L_x_35 - _Z14reduceFirstAddPfS_i)
        .other          _Z14reduceFirstAddPfS_i,@"STO_CUDA_ENTRY STV_DEFAULT"
_Z14reduceFirstAddPfS_i:
.text._Z14reduceFirstAddPfS_i:
        /* <DEDUP_REMOVED lines=19> */
[----:B------:R-:W-:Y:S01]  /*0130*/  IMAD.MOV.U32 R6, RZ, RZ, RZ ;  /* 0x000000ffff067224 */ /* 0x000fe200078e00ff */
[----:B------:R-:W-:Y:S02]  /*0140*/  UMOV UR4, 0x400 ;  /* 0x0000040000047882 */ /* 0x000fe40000000000 */
[----:B0-----:R-:W-:-:S06]  /*0150*/  ULEA UR4, UR5, UR4, 0x18 ;  /* 0x0000000405047291 */ /* 0x001fcc000f8ec0ff */
[----:B------:R-:W-:Y:S01]  /*0160*/  LEA R7, R9, UR4, 0x2 ;  /* 0x0000000409077c11 */ /* 0x000fe2000f8e10ff */
[----:B--2---:R-:W-:Y:S01]  /*0170*/  @!P0 FADD R6, RZ, R2 ;  /* 0x00000002ff068221 */ /* 0x004fe20000000000 */
[----:B------:R-:W-:-:S03]  /*0180*/  ISETP.GE.U32.AND P0, PT, R0, 0x2, PT ;  /* 0x000000020000780c */ /* 0x000fc60003f06070 */
[----:B---3--:R-:W-:Y:S01]  /*0190*/  @!P1 FADD R6, R6, R5 ;  /* 0x0000000506069221 */ /* 0x008fe20000000000 */
[----:B------:R-:W-:-:S04]  /*01a0*/  ISETP.NE.AND P1, PT, R9, RZ, PT ;  /* 0x000000ff0900720c */ /* 0x000fc80003f25270 */
[----:B------:R0:W-:Y:S01]  /*01b0*/  STS [R7], R6 ;  /* 0x0000000607007388 */ /* 0x0001e20000000800 */
[----:B------:R-:W-:Y:S06]  /*01c0*/  BAR.SYNC.DEFER_BLOCKING 0x0 ;  /* 0x0000000000007b1d */ /* 0x000fec0000010000 */
[----:B------:R-:W-:Y:S05]  /*01d0*/  @!P0 BRA `(.L_x_18) ;  /* 0x00000000002c8947 */ /* 0x000fea0003800000 */
.L_x_19:
[----:B0-----:R-:W-:-:S04]  /*01e0*/  SHF.R.U32.HI R6, RZ, 0x1, R0 ;  /* 0x00000001ff067819 */ /* 0x001fc80000011600 */
[----:B------:R-:W-:-:S13]  /*01f0*/  ISETP.GE.U32.AND P0, PT, R9, R6, PT ;  /* 0x000000060900720c */ /* 0x000fda0003f06070 */
[----:B------:R-:W-:Y:S01]  /*0200*/  @!P0 LEA R2, R6, R7, 0x2 ;  /* 0x0000000706028211 */ /* 0x000fe200078e10ff */
        /* <DEDUP_REMOVED lines=8> */
.L_x_18:
        /* <DEDUP_REMOVED lines=9> */
.L_x_20:
        /* <DEDUP_REMOVED lines=14> */
.L_x_35:


//--------------------- .text._Z17reduceInterleavedPfS_i --------------------------
	.section	.text._Z17reduceInterleavedPfS_i,"ax",@progbits
	.align	128
        .global         _Z17reduceInterleavedPfS_i
        .type           _Z17reduceInterleavedPfS_i,@function
        .size           _Z17reduceInterleavedPfS_i,(.L_x_36 - _Z17reduceInterleavedPfS_i)
        .other          _Z17reduceInterleavedPfS_i,@"STO_CUDA_ENTRY STV_DEFAULT"
_Z17reduceInterleavedPfS_i:
.text._Z17reduceInterleavedPfS_i:
[----:B------:R-:W-:Y:S01]  /*0000*/  LDC R1, c[0x0][0x37c] ;  /* 0x0000df00ff017b82 */ /* 0x000fe20000000800 */
[----:B------:R-:W0:Y:S01]  /*0010*/  S2R R6, SR_TID.X ;  /* 0x0000000000067919 */ /* 0x000e220000002100 */
[----:B------:R-:W0:Y:S01]  /*0020*/  LDCU UR8, c[0x0][0x360] ;  /* 0x00006c00ff0877ac */ /* 0x000e220008000800 */
[----:B------:R-:W-:Y:S01]  /*0030*/  IMAD.MOV.U32 R4, RZ, RZ, RZ ;  /* 0x000000ffff047224 */ /* 0x000fe200078e00ff */
[----:B------:R-:W0:Y:S01]  /*0040*/  S2R R7, SR_CTAID.X ;  /* 0x0000000000077919 */ /* 0x000e220000002500 */
[----:B------:R-:W1:Y:S01]  /*0050*/  LDCU UR4, c[0x0][0x390] ;  /* 0x00007200ff0477ac */ /* 0x000e620008000800 */
[----:B------:R-:W2:Y:S01]  /*0060*/  LDCU.64 UR6, c[0x0][0x358] ;  /* 0x00006b00ff0677ac */ /* 0x000ea20008000a00 */
[----:B0-----:R-:W-:-:S05]  /*0070*/  IMAD R5, R7, UR8, R6 ;  /* 0x0000000807057c24 */ /* 0x001fca000f8e0206 */
[----:B-1----:R-:W-:-:S13]  /*0080*/  ISETP.GE.AND P0, PT, R5, UR4, PT ;  /* 0x0000000405007c0c */ /* 0x002fda000bf06270 */
[----:B------:R-:W0:Y:S02]  /*0090*/  @!P0 LDC.64 R2, c[0x0][0x380] ;  /* 0x0000e000ff028b82 */ /* 0x000e240000000a00 */
[----:B0-----:R-:W-:-:S05]  /*00a0*/  @!P0 IMAD.WIDE R2, R5, 0x4, R2 ;  /* 0x0000000405028825 */ /* 0x001fca00078e0202 */
[----:B--2---:R-:W2:Y:S01]  /*00b0*/  @!P0 LDG.E R4, desc[UR6][R2.64] ;  /* 0x0000000602048981 */ /* 0x004ea2000c1e1900 */
[----:B------:R-:W0:Y:S01]  /*00c0*/  S2UR UR5, SR_CgaCtaId ;  /* 0x00000000000579c3 */ /* 0x000e220000008800 */
[----:B------:R-:W-:Y:S01]  /*00d0*/  IMAD.U32 R0, RZ, RZ, UR8 ;  /* 0x00000008ff007e24 */ /* 0x000fe2000f8e00ff */
[----:B------:R-:W-:Y:S01]  /*00e0*/  UMOV UR4, 0x400 ;  /* 0x0000040000047882 */ /* 0x000fe20000000000 */
[----:B------:R-:W-:-:S03]  /*00f0*/  ISETP.NE.AND P0, PT, R6, RZ, PT ;  /* 0x000000ff0600720c */ /* 0x000fc60003f05270 */
[----:B------:R-:W-:Y:S01]  /*0100*/  ISETP.GE.U32.AND P1, PT, R0, 0x2, PT ;  /* 0x000000020000780c */ /* 0x000fe20003f26070 */
[----:B0-----:R-:W-:-:S06]  /*0110*/  ULEA UR4, UR5, UR4, 0x18 ;  /* 0x0000000405047291 */ /* 0x001fcc000f8ec0ff */
[----:B------:R-:W-:-:S05]  /*0120*/  LEA R5, R6, UR4, 0x2 ;  /* 0x0000000406057c11 */ /* 0x000fca000f8e10ff */
[----:B--2---:R0:W-:Y:S01]  /*0130*/  STS [R5], R4 ;  /* 0x0000000405007388 */ /* 0x0041e20000000800 */
[----:B------:R-:W-:Y:S06]  /*0140*/  BAR.SYNC.DEFER_BLOCKING 0x0 ;  /* 0x0000000000007b1d */ /* 0x000fec0000010000 */
[----:B------:R-:W-:Y:S05]  /*0150*/  @!P1 BRA `(.L_x_21) ;  /* 0x00000000002c9947 */ /* 0x000fea0003800000 */
.L_x_22:
[----:B------:R-:W-:-:S04]  /*0160*/  SHF.R.U32.HI R8, RZ, 0x1, R0 ;  /* 0x00000001ff087819 */ /* 0x000fc80000011600 */
[----:B------:R-:W-:-:S13]  /*0170*/  ISETP.GE.U32.AND P1, PT, R6, R8, PT ;  /* 0x000000080600720c */ /* 0x000fda0003f26070 */
[----:B------:R-:W-:Y:S01]  /*0180*/  @!P1 LEA R2, R8, R5, 0x2 ;  /* 0x0000000508029211 */ /* 0x000fe200078e10ff */
        /* <DEDUP_REMOVED lines=8> */
.L_x_21:
        /* <DEDUP_REMOVED lines=9> */
.L_x_23:
        /* <DEDUP_REMOVED lines=14> */
.L_x_36:


//--------------------- .text._Z11reduceNaivePfS_i --------------------------
	.section	.text._Z11reduceNaivePfS_i,"ax",@progbits
	.align	128
        .global         _Z11reduceNaivePfS_i
        .type           _Z11reduceNaivePfS_i,@function
        .size           _Z11reduceNaivePfS_i,(.L_x_37 - _Z11reduceNaivePfS_i)
        .other          _Z11reduceNaivePfS_i,@"STO_CUDA_ENTRY STV_DEFAULT"
_Z11reduceNaivePfS_i:
.text._Z11reduceNaivePfS_i:
        /* <DEDUP_REMOVED lines=13> */
[----:B------:R-:W-:Y:S01]  /*00d0*/  UMOV UR4, 0x400 ;  /* 0x0000040000047882 */ /* 0x000fe20000000000 */
[----:B------:R-:W-:Y:S01]  /*00e0*/  UISETP.GE.U32.AND UP0, UPT, UR8, 0x2, UPT ;  /* 0x000000020800788c */ /* 0x000fe2000bf06070 */
[----:B------:R-:W-:Y:S01]  /*00f0*/  ISETP.NE.AND P0, PT, R7, RZ, PT ;  /* 0x000000ff0700720c */ /* 0x000fe20003f05270 */
[----:B0-----:R-:W-:-:S06]  /*0100*/  ULEA UR4, UR5, UR4, 0x18 ;  /* 0x0000000405047291 */ /* 0x001fcc000f8ec0ff */
[----:B------:R-:W-:-:S05]  /*0110*/  LEA R5, R7, UR4, 0x2 ;  /* 0x0000000407057c11 */ /* 0x000fca000f8e10ff */
[----:B--2---:R0:W-:Y:S01]  /*0120*/  STS [R5], R0 ;  /* 0x0000000005007388 */ /* 0x0041e20000000800 */
[----:B------:R-:W-:Y:S06]  /*0130*/  BAR.SYNC.DEFER_BLOCKING 0x0 ;  /* 0x0000000000007b1d */ /* 0x000fec0000010000 */
[----:B------:R-:W-:Y:S05]  /*0140*/  BRA.U !UP0, `(.L_x_24) ;  /* 0x0000000108347547 */ /* 0x000fea000b800000 */
[----:B0-----:R-:W-:-:S07]  /*0150*/  IMAD.MOV.U32 R0, RZ, RZ, 0x1 ;  /* 0x00000001ff007424 */ /* 0x001fce00078e00ff */
.L_x_25:
[----:B------:R-:W-:-:S05]  /*0160*/  SHF.L.U32 R8, R0, 0x1, RZ ;  /* 0x0000000100087819 */ /* 0x000fca00000006ff */
[----:B------:R-:W-:-:S05]  /*0170*/  VIADD R2, R8, 0xffffffff ;  /* 0xffffffff08027836 */ /* 0x000fca0000000000 */
[----:B------:R-:W-:-:S13]  /*0180*/  LOP3.LUT P1, RZ, R2, R7, RZ, 0xc0, !PT ;  /* 0x0000000702ff7212 */ /* 0x000fda000782c0ff */
[----:B------:R-:W-:Y:S01]  /*0190*/  @!P1 LEA R2, R0, R5, 0x2 ;  /* 0x0000000500029211 */ /* 0x000fe200078e10ff */
[----:B------:R-:W-:Y:S01]  /*01a0*/  @!P1 LDS R3, [R5] ;  /* 0x0000000005039984 */ /* 0x000fe20000000800 */
[----:B------:R-:W-:-:S04]  /*01b0*/  MOV R0, R8 ;  /* 0x0000000800007202 */ /* 0x000fc80000000f00 */
[----:B------:R-:W0:Y:S02]  /*01c0*/  @!P1 LDS R2, [R2] ;  /* 0x0000000002029984 */ /* 0x000e240000000800 */
[----:B0-----:R-:W-:-:S05]  /*01d0*/  @!P1 FADD R4, R2, R3 ;  /* 0x0000000302049221 */ /* 0x001fca0000000000 */
[----:B------:R1:W-:Y:S01]  /*01e0*/  @!P1 STS [R5], R4 ;  /* 0x0000000405009388 */ /* 0x0003e20000000800 */
[----:B------:R-:W-:Y:S01]  /*01f0*/  BAR.SYNC.DEFER_BLOCKING 0x0 ;  /* 0x0000000000007b1d */ /* 0x000fe20000010000 */
[----:B------:R-:W-:-:S13]  /*0200*/  ISETP.GE.U32.AND P1, PT, R8, UR8, PT ;  /* 0x0000000808007c0c */ /* 0x000fda000bf26070 */
[----:B-1----:R-:W-:Y:S05]  /*0210*/  @!P1 BRA `(.L_x_25) ;  /* 0xfffffffc00d09947 */ /* 0x002fea000383ffff */
.L_x_24:
        /* <DEDUP_REMOVED lines=9> */
.L_x_26:
        /* <DEDUP_REMOVED lines=13> */
.L_x_37:


//--------------------- .text._Z17applyFilterGlobalPfS_S_ii --------------------------
	.section	.text._Z17applyFilterGlobalPfS_S_ii,"ax",@progbits
	.align	128
        .global         _Z17applyFilterGlobalPfS_S_ii
        .type           _Z17applyFilterGlobalPfS_S_ii,@function
        .size           _Z17applyFilterGlobalPfS_S_ii,(.L_x_38 - _Z17applyFilterGlobalPfS_S_ii)
        .other          _Z17applyFilterGlobalPfS_S_ii,@"STO_CUDA_ENTRY STV_DEFAULT"
_Z17applyFilterGlobalPfS_S_ii:
.text._Z17applyFilterGlobalPfS_S_ii:
[----:B------:R-:W-:Y:S01]  /*0000*/  LDC R1, c[0x0][0x37c] ;  /* 0x0000df00ff017b82 */ /* 0x000fe20000000800 */
[----:B------:R-:W0:Y:S07]  /*0010*/  S2R R7, SR_TID.X ;  /* 0x0000000000077919 */ /* 0x000e2e0000002100 */
[----:B------:R-:W0:Y:S01]  /*0020*/  S2UR UR4, SR_CTAID.X ;  /* 0x00000000000479c3 */ /* 0x000e220000002500 */
[----:B------:R-:W1:Y:S07]  /*0030*/  S2R R2, SR_TID.Y ;  /* 0x0000000000027919 */ /* 0x000e6e0000002200 */
[----:B------:R-:W0:Y:S08]  /*0040*/  LDC R0, c[0x0][0x360] ;  /* 0x0000d800ff007b82 */ /* 0x000e300000000800 */
[----:B------:R-:W2:Y:S08]  /*0050*/  LDC.64 R4, c[0x0][0x398] ;  /* 0x0000e600ff047b82 */ /* 0x000eb00000000a00 */
[----:B------:R-:W1:Y:S08]  /*0060*/  S2UR UR5, SR_CTAID.Y ;  /* 0x00000000000579c3 */ /* 0x000e700000002600 */
[----:B------:R-:W1:Y:S01]  /*0070*/  LDC R3, c[0x0][0x364] ;  /* 0x0000d900ff037b82 */ /* 0x000e620000000800 */
[----:B0-----:R-:W-:Y:S01]  /*0080*/  IMAD R7, R0, UR4, R7 ;  /* 0x0000000400077c24 */ /* 0x001fe2000f8e0207 */
[----:B--2---:R-:W-:-:S02]  /*0090*/  IADD3 R0, PT, PT, R4, -0x2, RZ ;  /* 0xfffffffe04007810 */ /* 0x004fc40007ffe0ff */
[----:B------:R-:W-:Y:S02]  /*00a0*/  IADD3 R5, PT, PT, R5, -0x2, RZ ;  /* 0xfffffffe05057810 */ /* 0x000fe40007ffe0ff */
[----:B------:R-:W-:-:S04]  /*00b0*/  ISETP.GE.AND P0, PT, R7, R0, PT ;  /* 0x000000000700720c */ /* 0x000fc80003f06270 */
[----:B------:R-:W-:Y:S01]  /*00c0*/  ISETP.LT.OR P0, PT, R7, 0x2, P0 ;  /* 0x000000020700780c */ /* 0x000fe20000701670 */
[----:B-1----:R-:W-:-:S05]  /*00d0*/  IMAD R0, R3, UR5, R2 ;  /* 0x0000000503007c24 */ /* 0x002fca000f8e0202 */
[----:B------:R-:W-:-:S04]  /*00e0*/  ISETP.LT.U32.OR P0, PT, R0, 0x2, P0 ;  /* 0x000000020000780c */ /* 0x000fc80000701470 */
[----:B------:R-:W-:-:S13]  /*00f0*/  ISETP.GE.OR P0, PT, R0, R5, P0 ;  /* 0x000000050000720c */ /* 0x000fda0000706670 */
[----:B------:R-:W-:Y:S05]  /*0100*/  @P0 EXIT ;  /* 0x000000000000094d */ /* 0x000fea0003800000 */
[----:B------:R-:W0:Y:S01]  /*0110*/  LDC.64 R8, c[0x0][0x380] ;  /* 0x0000e000ff087b82 */ /* 0x000e220000000a00 */
[----:B------:R-:W-:Y:S01]  /*0120*/  IADD3 R5, PT, PT, R0, -0x2, RZ ;  /* 0xfffffffe00057810 */ /* 0x000fe20007ffe0ff */
[----:B------:R-:W1:Y:S04]  /*0130*/  LDCU.64 UR4, c[0x0][0x358] ;  /* 0x00006b00ff0477ac */ /* 0x000e680008000a00 */
[----:B------:R-:W-:Y:S02]  /*0140*/  IMAD R5, R5, R4, R7 ;  /* 0x0000000405057224 */ /* 0x000fe400078e0207 */
[----:B------:R-:W2:Y:S03]  /*0150*/  LDC.64 R2, c[0x0][0x390] ;  /* 0x0000e400ff027b82 */ /* 0x000ea60000000a00 */
[----:B------:R-:W-:-:S05]  /*0160*/  IADD3 R7, PT, PT, R5, -0x2, RZ ;  /* 0xfffffffe05077810 */ /* 0x000fca0007ffe0ff */
[----:B0-----:R-:W-:-:S05]  /*0170*/  IMAD.WIDE R8, R7, 0x4, R8 ;  /* 0x0000000407087825 */ /* 0x001fca00078e0208 */
[----:B-1----:R-:W3:Y:S04]  /*0180*/  LDG.E R0, desc[UR4][R8.64] ;  /* 0x0000000408007981 */ /* 0x002ee8000c1e1900 */
[----:B--2---:R-:W3:Y:S04]  /*0190*/  LDG.E R25, desc[UR4][R2.64] ;  /* 0x0000000402197981 */ /* 0x004ee8000c1e1900 */
[----:B------:R-:W2:Y:S04]  /*01a0*/  LDG.E R16, desc[UR4][R2.64+0x4] ;  /* 0x0000040402107981 */ /* 0x000ea8000c1e1900 */
[----:B------:R-:W2:Y:S04]  /*01b0*/  LDG.E R19, desc[UR4][R8.64+0x4] ;  /* 0x0000040408137981 */ /* 0x000ea8000c1e1900 */
[----:B------:R-:W4:Y:S04]  /*01c0*/  LDG.E R11, desc[UR4][R2.64+0x8] ;  /* 0x00000804020b7981 */ /* 0x000f28000c1e1900 */
[----:B------:R-:W4:Y:S04]  /*01d0*/  LDG.E R26, desc[UR4][R8.64+0x8] ;  /* 0x00000804081a7981 */ /* 0x000f28000c1e1900 */
[----:B------:R-:W5:Y:S04]  /*01e0*/  LDG.E R10, desc[UR4][R2.64+0xc] ;  /* 0x00000c04020a7981 */ /* 0x000f68000c1e1900 */
[----:B------:R-:W5:Y:S04]  /*01f0*/  LDG.E R13, desc[UR4][R8.64+0xc] ;  /* 0x00000c04080d7981 */ /* 0x000f68000c1e1900 */
[----:B------:R-:W5:Y:S04]  /*0200*/  LDG.E R12, desc[UR4][R2.64+0x10] ;  /* 0x00001004020c7981 */ /* 0x000f68000c1e1900 */
[----:B------:R0:W5:Y:S01]  /*0210*/  LDG.E R15, desc[UR4][R8.64+0x10] ;  /* 0x00001004080f7981 */ /* 0x000162000c1e1900 */
[----:B------:R-:W-:-:S03]  /*0220*/  IMAD.WIDE R6, R4, 0x4, R8 ;  /* 0x0000000404067825 */ /* 0x000fc600078e0208 */
[----:B------:R-:W5:Y:S04]  /*0230*/  LDG.E R14, desc[UR4][R2.64+0x14] ;  /* 0x00001404020e7981 */ /* 0x000f68000c1e1900 */
[----:B------:R-:W5:Y:S04]  /*0240*/  LDG.E R17, desc[UR4][R6.64] ;  /* 0x0000000406117981 */ /* 0x000f68000c1e1900 */
[----:B------:R-:W5:Y:S04]  /*0250*/  LDG.E R24, desc[UR4][R2.64+0x18] ;  /* 0x0000180402187981 */ /* 0x000f68000c1e1900 */
[----:B------:R-:W5:Y:S04]  /*0260*/  LDG.E R27, desc[UR4][R6.64+0x4] ;  /* 0x00000404061b7981 */ /* 0x000f68000c1e1900 */
[----:B------:R-:W5:Y:S04]  /*0270*/  LDG.E R20, desc[UR4][R2.64+0x1c] ;  /* 0x00001c0402147981 */ /* 0x000f68000c1e1900 */
[----:B------:R-:W5:Y:S04]  /*0280*/  LDG.E R21, desc[UR4][R6.64+0x8] ;  /* 0x0000080406157981 */ /* 0x000f68000c1e1900 */
[----:B------:R-:W5:Y:S04]  /*0290*/  LDG.E R22, desc[UR4][R2.64+0x20] ;  /* 0x0000200402167981 */ /* 0x000f68000c1e1900 */
[----:B------:R-:W5:Y:S01]  /*02a0*/  LDG.E R23, desc[UR4][R6.64+0xc] ;  /* 0x00000c0406177981 */ /* 0x000f62000c1e1900 */
[----:B0-----:R-:W-:-:S03]  /*02b0*/  IMAD.WIDE R8, R4, 0x4, R6 ;  /* 0x0000000404087825 */ /* 0x001fc600078e0206 */
[----:B------:R0:W5:Y:S04]  /*02c0*/  LDG.E R18, desc[UR4][R6.64+0x10] ;  /* 0x0000100406127981 */ /* 0x000168000c1e1900 */
[----:B------:R-:W5:Y:S01]  /*02d0*/  LDG.E R28, desc[UR4][R2.64+0x60] ;  /* 0x00006004021c7981 */ /* 0x000f62000c1e1900 */
[----:B---3--:R-:W-:-:S03]  /*02e0*/  FFMA R0, R0, R25, RZ ;  /* 0x0000001900007223 */ /* 0x008fc600000000ff */
[----:B------:R-:W3:Y:S01]  /*02f0*/  LDG.E R25, desc[UR4][R2.64+0x24] ;  /* 0x0000240402197981 */ /* 0x000ee2000c1e1900 */
[----:B--2---:R-:W-:-:S03]  /*0300*/  FFMA R29, R19, R16, R0 ;  /* 0x00000010131d7223 */ /* 0x004fc60000000000 */
[----:B------:R-:W2:Y:S04]  /*0310*/  LDG.E R19, desc[UR4][R2.64+0x28] ;  /* 0x0000280402137981 */ /* 0x000ea8000c1e1900 */
[----:B------:R-:W2:Y:S01]  /*0320*/  LDG.E R16, desc[UR4][R8.64] ;  /* 0x0000000408107981 */ /* 0x000ea2000c1e1900 */
[----:B----4-:R-:W-:-:S03]  /*0330*/  FFMA R26, R26, R11, R29 ;  /* 0x0000000b1a1a7223 */ /* 0x010fc6000000001d */
[----:B------:R-:W4:Y:S04]  /*0340*/  LDG.E R0, desc[UR4][R2.64+0x2c] ;  /* 0x00002c0402007981 */ /* 0x000f28000c1e1900 */
[----:B------:R-:W4:Y:S01]  /*0350*/  LDG.E R11, desc[UR4][R8.64+0x4] ;  /* 0x00000404080b7981 */ /* 0x000f22000c1e1900 */
[----:B-----5:R-:W-:-:S03]  /*0360*/  FFMA R26, R13, R10, R26 ;  /* 0x0000000a0d1a7223 */ /* 0x020fc6000000001a */
[----:B------:R-:W5:Y:S04]  /*0370*/  LDG.E R10, desc[UR4][R2.64+0x30] ;  /* 0x00003004020a7981 */ /* 0x000f68000c1e1900 */
[----:B------:R-:W5:Y:S01]  /*0380*/  LDG.E R13, desc[UR4][R8.64+0x8] ;  /* 0x00000804080d7981 */ /* 0x000f62000c1e1900 */
[----:B------:R-:W-:-:S03]  /*0390*/  FFMA R26, R15, R12, R26 ;  /* 0x0000000c0f1a7223 */ /* 0x000fc6000000001a */
[----:B------:R-:W5:Y:S04]  /*03a0*/  LDG.E R12, desc[UR4][R2.64+0x34] ;  /* 0x00003404020c7981 */ /* 0x000f68000c1e1900 */
[----:B------:R-:W5:Y:S01]  /*03b0*/  LDG.E R15, desc[UR4][R8.64+0xc] ;  /* 0x00000c04080f7981 */ /* 0x000f62000c1e1900 */
[----:B------:R-:W-:Y:S01]  /*03c0*/  FFMA R14, R17, R14, R26 ;  /* 0x0000000e110e7223 */ /* 0x000fe2000000001a */
[----:B0-----:R-:W-:Y:S02]  /*03d0*/  IMAD.WIDE R6, R4, 0x4, R8 ;  /* 0x0000000404067825 */ /* 0x001fe400078e0208 */
[----:B------:R-:W5:Y:S02]  /*03e0*/  LDG.E R17, desc[UR4][R2.64+0x38] ;  /* 0x0000380402117981 */ /* 0x000f64000c1e1900 */
[----:B------:R-:W-:-:S02]  /*03f0*/  FFMA R24, R27, R24, R14 ;  /* 0x000000181b187223 */ /* 0x000fc4000000000e */
[----:B------:R0:W5:Y:S02]  /*0400*/  LDG.E R14, desc[UR4][R8.64+0x10] ;  /* 0x00001004080e7981 */ /* 0x000164000c1e1900 */
[----:B------:R-:W-:Y:S02]  /*0410*/  FFMA R24, R21, R20, R24 ;  /* 0x0000001415187223 */ /* 0x000fe40000000018 */
[----:B------:R-:W5:Y:S04]  /*0420*/  LDG.E R21, desc[UR4][R2.64+0x3c] ;  /* 0x00003c0402157981 */ /* 0x000f68000c1e1900 */
[----:B------:R-:W5:Y:S01]  /*0430*/  LDG.E R20, desc[UR4][R6.64] ;  /* 0x0000000406147981 */ /* 0x000f62000c1e1900 */
[----:B------:R-:W-:-:S03]  /*0440*/  FFMA R27, R23, R22, R24 ;  /* 0x00000016171b7223 */ /* 0x000fc60000000018 */
[----:B------:R-:W5:Y:S04]  /*0450*/  LDG.E R23, desc[UR4][R2.64+0x40] ;  /* 0x0000400402177981 */ /* 0x000f68000c1e1900 */
[----:B------:R-:W5:Y:S01]  /*0460*/  LDG.E R22, desc[UR4][R6.64+0x4] ;  /* 0x0000040406167981 */ /* 0x000f62000c1e1900 */
[----:B0-----:R-:W-:-:S03]  /*0470*/  IMAD.WIDE R8, R4, 0x4, R6 ;  /* 0x0000000404087825 */ /* 0x001fc600078e0206 */
[----:B------:R-:W5:Y:S04]  /*0480*/  LDG.E R24, desc[UR4][R2.64+0x4c] ;  /* 0x00004c0402187981 */ /* 0x000f68000c1e1900 */
[----:B------:R-:W5:Y:S01]  /*0490*/  LDG.E R29, desc[UR4][R8.64+0xc] ;  /* 0x00000c04081d7981 */ /* 0x000f62000c1e1900 */
[----:B---3--:R-:W-:-:S03]  /*04a0*/  FFMA R27, R18, R25, R27 ;  /* 0x00000019121b7223 */ /* 0x008fc6000000001b */
[----:B------:R-:W3:Y:S04]  /*04b0*/  LDG.E R25, desc[UR4][R2.64+0x44] ;  /* 0x0000440402197981 */ /* 0x000ee8000c1e1900 */
[----:B------:R-:W3:Y:S01]  /*04c0*/  LDG.E R18, desc[UR4][R6.64+0x8] ;  /* 0x0000080406127981 */ /* 0x000ee2000c1e1900 */
[----:B--2---:R-:W-:-:S03]  /*04d0*/  FFMA R26, R16, R19, R27 ;  /* 0x00000013101a7223 */ /* 0x004fc6000000001b */
[----:B------:R-:W2:Y:S04]  /*04e0*/  LDG.E R16, desc[UR4][R2.64+0x48] ;  /* 0x0000480402107981 */ /* 0x000ea8000c1e1900 */
[----:B------:R-:W2:Y:S01]  /*04f0*/  LDG.E R27, desc[UR4][R6.64+0xc] ;  /* 0x00000c04061b7981 */ /* 0x000ea2000c1e1900 */
[----:B----4-:R-:W-:-:S03]  /*0500*/  FFMA R26, R11, R0, R26 ;  /* 0x000000000b1a7223 */ /* 0x010fc6000000001a */
[----:B------:R0:W4:Y:S04]  /*0510*/  LDG.E R19, desc[UR4][R6.64+0x10] ;  /* 0x0000100406137981 */ /* 0x000128000c1e1900 */
[----:B------:R-:W4:Y:S01]  /*0520*/  LDG.E R11, desc[UR4][R2.64+0x50] ;  /* 0x00005004020b7981 */ /* 0x000f22000c1e1900 */
[----:B-----5:R-:W-:-:S03]  /*0530*/  FFMA R26, R13, R10, R26 ;  /* 0x0000000a0d1a7223 */ /* 0x020fc6000000001a */
[----:B------:R-:W5:Y:S04]  /*0540*/  LDG.E R0, desc[UR4][R8.64] ;  /* 0x0000000408007981 */ /* 0x000f68000c1e1900 */
[----:B------:R-:W5:Y:S04]  /*0550*/  LDG.E R13, desc[UR4][R2.64+0x54] ;  /* 0x00005404020d7981 */ /* 0x000f68000c1e1900 */
[----:B------:R-:W5:Y:S01]  /*0560*/  LDG.E R10, desc[UR4][R8.64+0x4] ;  /* 0x00000404080a7981 */ /* 0x000f62000c1e1900 */
[----:B0-----:R-:W-:-:S03]  /*0570*/  FFMA R7, R15, R12, R26 ;  /* 0x0000000c0f077223 */ /* 0x001fc6000000001a */
[----:B------:R-:W5:Y:S04]  /*0580*/  LDG.E R26, desc[UR4][R2.64+0x58] ;  /* 0x00005804021a7981 */ /* 0x000f68000c1e1900 */
[----:B------:R-:W5:Y:S04]  /*0590*/  LDG.E R15, desc[UR4][R8.64+0x8] ;  /* 0x00000804080f7981 */ /* 0x000f68000c1e1900 */
[----:B------:R-:W5:Y:S04]  /*05a0*/  LDG.E R12, desc[UR4][R2.64+0x5c] ;  /* 0x00005c04020c7981 */ /* 0x000f68000c1e1900 */
[----:B------:R-:W5:Y:S01]  /*05b0*/  LDG.E R9, desc[UR4][R8.64+0x10] ;  /* 0x0000100408097981 */ /* 0x000f62000c1e1900 */
[----:B------:R-:W-:-:S04]  /*05c0*/  FFMA R7, R14, R17, R7 ;  /* 0x000000110e077223 */ /* 0x000fc80000000007 */
[----:B------:R-:W-:-:S04]  /*05d0*/  FFMA R7, R20, R21, R7 ;  /* 0x0000001514077223 */ /* 0x000fc80000000007 */
[----:B------:R-:W-:Y:S01]  /*05e0*/  FFMA R7, R22, R23, R7 ;  /* 0x0000001716077223 */ /* 0x000fe20000000007 */
[----:B------:R-:W-:-:S03]  /*05f0*/  LEA R5, R4, R5, 0x1 ;  /* 0x0000000504057211 */ /* 0x000fc600078e08ff */
[----:B---3--:R-:W-:Y:S02]  /*0600*/  FFMA R18, R18, R25, R7 ;  /* 0x0000001912127223 */ /* 0x008fe40000000007 */
[----:B------:R-:W0:Y:S02]  /*0610*/  LDC.64 R6, c[0x0][0x388] ;  /* 0x0000e200ff067b82 */ /* 0x000e240000000a00 */
[----:B--2---:R-:W-:-:S04]  /*0620*/  FFMA R16, R27, R16, R18 ;  /* 0x000000101b107223 */ /* 0x004fc80000000012 */
[----:B----4-:R-:W-:-:S04]  /*0630*/  FFMA R19, R19, R24, R16 ;  /* 0x0000001813137223 */ /* 0x010fc80000000010 */
[----:B-----5:R-:W-:-:S04]  /*0640*/  FFMA R11, R0, R11, R19 ;  /* 0x0000000b000b7223 */ /* 0x020fc80000000013 */
[----:B------:R-:W-:-:S04]  /*0650*/  FFMA R10, R10, R13, R11 ;  /* 0x0000000d0a0a7223 */ /* 0x000fc8000000000b */
[----:B------:R-:W-:-:S04]  /*0660*/  FFMA R10, R15, R26, R10 ;  /* 0x0000001a0f0a7223 */ /* 0x000fc8000000000a */
[----:B------:R-:W-:Y:S01]  /*0670*/  FFMA R10, R29, R12, R10 ;  /* 0x0000000c1d0a7223 */ /* 0x000fe2000000000a */
[----:B0-----:R-:W-:-:S04]  /*0680*/  IMAD.WIDE R6, R5, 0x4, R6 ;  /* 0x0000000405067825 */ /* 0x001fc800078e0206 */
[----:B------:R-:W-:-:S05]  /*0690*/  FFMA R9, R9, R28, R10 ;  /* 0x0000001c09097223 */ /* 0x000fca000000000a */
[----:B------:R-:W-:Y:S01]  /*06a0*/  STG.E desc[UR4][R6.64], R9 ;  /* 0x0000000906007986 */ /* 0x000fe2000c101904 */
[----:B------:R-:W-:Y:S05]  /*06b0*/  EXIT ;  /* 0x000000000000794d */ /* 0x000fea0003800000 */
.L_x_27:
        /* <DEDUP_REMOVED lines=12> */
.L_x_38:


//--------------------- .text._Z11applyFilterPfS_ii --------------------------
	.section	.text._Z11applyFilterPfS_ii,"ax",@progbits
	.align	128
        .global         _Z11applyFilterPfS_ii
        .type           _Z11applyFilterPfS_ii,@function
        .size           _Z11applyFilterPfS_ii,(.L_x_39 - _Z11applyFilterPfS_ii)
        .other          _Z11applyFilterPfS_ii,@"STO_CUDA_ENTRY STV_DEFAULT"
_Z11applyFilterPfS_ii:
.text._Z11applyFilterPfS_ii:
        /* <DEDUP_REMOVED lines=20> */
[----:B------:R-:W-:Y:S01]  /*0140*/  IMAD R11, R0, R2, R11 ;  /* 0x00000002000b7224 */ /* 0x000fe200078e020b */
[----:B------:R-:W2:Y:S04]  /*0150*/  LDCU.128 UR8, c[0x3][URZ] ;  /* 0x00c00000ff0877ac */ /* 0x000ea80008000c00 */
[----:B------:R-:W-:Y:S01]  /*0160*/  IADD3 R3, PT, PT, R11, -0x2, RZ ;  /* 0xfffffffe0b037810 */ /* 0x000fe20007ffe0ff */
[----:B------:R-:W3:Y:S01]  /*0170*/  LDCU.128 UR12, c[0x3][0x10] ;  /* 0x00c00200ff0c77ac */ /* 0x000ee20008000c00 */
[----:B------:R-:W4:Y:S03]  /*0180*/  LDCU UR6, c[0x3][0x60] ;  /* 0x00c00c00ff0677ac */ /* 0x000f260008000800 */
[----:B0-----:R-:W-:-:S05]  /*0190*/  IMAD.WIDE R6, R3, 0x4, R6 ;  /* 0x0000000403067825 */ /* 0x001fca00078e0206 */
[----:B-1----:R-:W2:Y:S04]  /*01a0*/  LDG.E R0, desc[UR4][R6.64] ;  /* 0x0000000406007981 */ /* 0x002ea8000c1e1900 */
[----:B------:R-:W5:Y:S04]  /*01b0*/  LDG.E R28, desc[UR4][R6.64+0x4] ;  /* 0x00000404061c7981 */ /* 0x000f68000c1e1900 */
[----:B------:R-:W3:Y:S01]  /*01c0*/  LDG.E R21, desc[UR4][R6.64+0x8] ;  /* 0x0000080406157981 */ /* 0x000ee2000c1e1900 */
[----:B------:R-:W-:-:S03]  /*01d0*/  IMAD.WIDE R8, R2, 0x4, R6 ;  /* 0x0000000402087825 */ /* 0x000fc600078e0206 */
[----:B------:R-:W4:Y:S04]  /*01e0*/  LDG.E R10, desc[UR4][R6.64+0xc] ;  /* 0x00000c04060a7981 */ /* 0x000f28000c1e1900 */
[----:B------:R0:W4:Y:S04]  /*01f0*/  LDG.E R3, desc[UR4][R6.64+0x10] ;  /* 0x0000100406037981 */ /* 0x000128000c1e1900 */
[----:B------:R-:W4:Y:S04]  /*0200*/  LDG.E R20, desc[UR4][R8.64] ;  /* 0x0000000408147981 */ /* 0x000f28000c1e1900 */
[----:B------:R-:W4:Y:S04]  /*0210*/  LDG.E R19, desc[UR4][R8.64+0x4] ;  /* 0x0000040408137981 */ /* 0x000f28000c1e1900 */
[----:B------:R-:W4:Y:S01]  /*0220*/  LDG.E R18, desc[UR4][R8.64+0x8] ;  /* 0x0000080408127981 */ /* 0x000f22000c1e1900 */
[----:B------:R-:W-:-:S03]  /*0230*/  IMAD.WIDE R4, R2, 0x4, R8 ;  /* 0x0000000402047825 */ /* 0x000fc600078e0208 */
[----:B------:R-:W4:Y:S04]  /*0240*/  LDG.E R17, desc[UR4][R8.64+0xc] ;  /* 0x00000c0408117981 */ /* 0x000f28000c1e1900 */
[----:B------:R1:W4:Y:S04]  /*0250*/  LDG.E R16, desc[UR4][R8.64+0x10] ;  /* 0x0000100408107981 */ /* 0x000328000c1e1900 */
[----:B------:R-:W4:Y:S04]  /*0260*/  LDG.E R15, desc[UR4][R4.64] ;  /* 0x00000004040f7981 */ /* 0x000f28000c1e1900 */
[----:B------:R-:W4:Y:S04]  /*0270*/  LDG.E R14, desc[UR4][R4.64+0x4] ;  /* 0x00000404040e7981 */ /* 0x000f28000c1e1900 */
[----:B------:R-:W4:Y:S01]  /*0280*/  LDG.E R13, desc[UR4][R4.64+0x8] ;  /* 0x00000804040d7981 */ /* 0x000f22000c1e1900 */
[----:B0-----:R-:W-:-:S03]  /*0290*/  IMAD.WIDE R6, R2, 0x4, R4 ;  /* 0x0000000402067825 */ /* 0x001fc600078e0204 */
[----:B------:R-:W4:Y:S04]  /*02a0*/  LDG.E R12, desc[UR4][R4.64+0xc] ;  /* 0x00000c04040c7981 */ /* 0x000f28000c1e1900 */
[----:B------:R-:W4:Y:S04]  /*02b0*/  LDG.E R27, desc[UR4][R4.64+0x10] ;  /* 0x00001004041b7981 */ /* 0x000f28000c1e1900 */
[----:B------:R-:W4:Y:S04]  /*02c0*/  LDG.E R26, desc[UR4][R6.64] ;  /* 0x00000004061a7981 */ /* 0x000f28000c1e1900 */
[----:B------:R-:W4:Y:S04]  /*02d0*/  LDG.E R25, desc[UR4][R6.64+0x4] ;  /* 0x0000040406197981 */ /* 0x000f28000c1e1900 */
[----:B------:R-:W4:Y:S01]  /*02e0*/  LDG.E R24, desc[UR4][R6.64+0x8] ;  /* 0x0000080406187981 */ /* 0x000f22000c1e1900 */
[----:B-1----:R-:W-:-:S03]  /*02f0*/  IMAD.WIDE R8, R2, 0x4, R6 ;  /* 0x0000000402087825 */ /* 0x002fc600078e0206 */
[----:B------:R-:W4:Y:S04]  /*0300*/  LDG.E R22, desc[UR4][R6.64+0xc] ;  /* 0x00000c0406167981 */ /* 0x000f28000c1e1900 */
[----:B------:R0:W4:Y:S04]  /*0310*/  LDG.E R23, desc[UR4][R6.64+0x10] ;  /* 0x0000100406177981 */ /* 0x000128000c1e1900 */
[----:B------:R-:W4:Y:S04]  /*0320*/  LDG.E R4, desc[UR4][R8.64+0x4] ;  /* 0x0000040408047981 */ /* 0x000f28000c1e1900 */
[----:B------:R-:W4:Y:S01]  /*0330*/  LDG.E R5, desc[UR4][R8.64+0x10] ;  /* 0x0000100408057981 */ /* 0x000f22000c1e1900 */
[----:B0-----:R-:W0:Y:S01]  /*0340*/  LDC.64 R6, c[0x0][0x388] ;  /* 0x0000e200ff067b82 */ /* 0x001e220000000a00 */
[----:B--2---:R-:W-:-:S02]  /*0350*/  FFMA R29, R0, UR8, RZ ;  /* 0x00000008001d7c23 */ /* 0x004fc400080000ff */
[----:B------:R-:W2:Y:S02]  /*0360*/  LDG.E R0, desc[UR4][R8.64] ;  /* 0x0000000408007981 */ /* 0x000ea4000c1e1900 */
[----:B-----5:R-:W-:-:S04]  /*0370*/  FFMA R28, R28, UR9, R29 ;  /* 0x000000091c1c7c23 */ /* 0x020fc8000800001d */
[----:B---3--:R-:W-:Y:S02]  /*0380*/  FFMA R29, R21, UR10, R28 ;  /* 0x0000000a151d7c23 */ /* 0x008fe4000800001c */
[----:B------:R-:W3:Y:S04]  /*0390*/  LDG.E R28, desc[UR4][R8.64+0x8] ;  /* 0x00000804081c7981 */ /* 0x000ee8000c1e1900 */
[----:B------:R-:W5:Y:S01]  /*03a0*/  LDG.E R21, desc[UR4][R8.64+0xc] ;  /* 0x00000c0408157981 */ /* 0x000f62000c1e1900 */
[----:B----4-:R-:W-:Y:S01]  /*03b0*/  FFMA R10, R10, UR11, R29 ;  /* 0x0000000b0a0a7c23 */ /* 0x010fe2000800001d */
[----:B------:R-:W1:Y:S03]  /*03c0*/  LDCU.128 UR8, c[0x3][0x20] ;  /* 0x00c00400ff0877ac */ /* 0x000e660008000c00 */
[----:B------:R-:W-:-:S04]  /*03d0*/  FFMA R3, R3, UR12, R10 ;  /* 0x0000000c03037c23 */ /* 0x000fc8000800000a */
[----:B------:R-:W-:-:S04]  /*03e0*/  FFMA R20, R20, UR13, R3 ;  /* 0x0000000d14147c23 */ /* 0x000fc80008000003 */
[----:B------:R-:W-:-:S04]  /*03f0*/  FFMA R19, R19, UR14, R20 ;  /* 0x0000000e13137c23 */ /* 0x000fc80008000014 */
[----:B------:R-:W-:Y:S01]  /*0400*/  FFMA R18, R18, UR15, R19 ;  /* 0x0000000f12127c23 */ /* 0x000fe20008000013 */
[----:B------:R-:W4:Y:S03]  /*0410*/  LDCU.128 UR12, c[0x3][0x30] ;  /* 0x00c00600ff0c77ac */ /* 0x000f260008000c00 */
[----:B-1----:R-:W-:-:S04]  /*0420*/  FFMA R17, R17, UR8, R18 ;  /* 0x0000000811117c23 */ /* 0x002fc80008000012 */
[----:B------:R-:W-:-:S04]  /*0430*/  FFMA R16, R16, UR9, R17 ;  /* 0x0000000910107c23 */ /* 0x000fc80008000011 */
[----:B------:R-:W-:-:S04]  /*0440*/  FFMA R15, R15, UR10, R16 ;  /* 0x0000000a0f0f7c23 */ /* 0x000fc80008000010 */
[----:B------:R-:W-:Y:S01]  /*0450*/  FFMA R14, R14, UR11, R15 ;  /* 0x0000000b0e0e7c23 */ /* 0x000fe2000800000f */
[----:B------:R-:W1:Y:S03]  /*0460*/  LDCU.128 UR8, c[0x3][0x40] ;  /* 0x00c00800ff0877ac */ /* 0x000e660008000c00 */
[----:B----4-:R-:W-:-:S04]  /*0470*/  FFMA R13, R13, UR12, R14 ;  /* 0x0000000c0d0d7c23 */ /* 0x010fc8000800000e */
[----:B------:R-:W-:-:S04]  /*0480*/  FFMA R12, R12, UR13, R13 ;  /* 0x0000000d0c0c7c23 */ /* 0x000fc8000800000d */
[----:B------:R-:W-:-:S04]  /*0490*/  FFMA R27, R27, UR14, R12 ;  /* 0x0000000e1b1b7c23 */ /* 0x000fc8000800000c */
[----:B------:R-:W-:Y:S01]  /*04a0*/  FFMA R26, R26, UR15, R27 ;  /* 0x0000000f1a1a7c23 */ /* 0x000fe2000800001b */
[----:B------:R-:W2:Y:S03]  /*04b0*/  LDCU.128 UR12, c[0x3][0x50] ;  /* 0x00c00a00ff0c77ac */ /* 0x000ea60008000c00 */
[----:B-1----:R-:W-:-:S04]  /*04c0*/  FFMA R25, R25, UR8, R26 ;  /* 0x0000000819197c23 */ /* 0x002fc8000800001a */
[----:B------:R-:W-:-:S04]  /*04d0*/  FFMA R25, R24, UR9, R25 ;  /* 0x0000000918197c23 */ /* 0x000fc80008000019 */
[----:B------:R-:W-:-:S04]  /*04e0*/  FFMA R22, R22, UR10, R25 ;  /* 0x0000000a16167c23 */ /* 0x000fc80008000019 */
[----:B------:R-:W-:Y:S01]  /*04f0*/  FFMA R23, R23, UR11, R22 ;  /* 0x0000000b17177c23 */ /* 0x000fe20008000016 */
[----:B------:R-:W-:-:S05]  /*0500*/  LEA R11, R2, R11, 0x1 ;  /* 0x0000000b020b7211 */ /* 0x000fca00078e08ff */
[----:B0-----:R-:W-:-:S04]  /*0510*/  IMAD.WIDE R6, R11, 0x4, R6 ;  /* 0x000000040b067825 */ /* 0x001fc800078e0206 */
[----:B--2---:R-:W-:-:S04]  /*0520*/  FFMA R23, R0, UR12, R23 ;  /* 0x0000000c00177c23 */ /* 0x004fc80008000017 */
[----:B------:R-:W-:-:S04]  /*0530*/  FFMA R23, R4, UR13, R23 ;  /* 0x0000000d04177c23 */ /* 0x000fc80008000017 */
[----:B---3--:R-:W-:-:S04]  /*0540*/  FFMA R28, R28, UR14, R23 ;  /* 0x0000000e1c1c7c23 */ /* 0x008fc80008000017 */
[----:B-----5:R-:W-:-:S04]  /*0550*/  FFMA R28, R21, UR15, R28 ;  /* 0x0000000f151c7c23 */ /* 0x020fc8000800001c */
[----:B------:R-:W-:-:S05]  /*0560*/  FFMA R5, R5, UR6, R28 ;  /* 0x0000000605057c23 */ /* 0x000fca000800001c */
[----:B------:R-:W-:Y:S01]  /*0570*/  STG.E desc[UR4][R6.64], R5 ;  /* 0x0000000506007986 */ /* 0x000fe2000c101904 */
[----:B------:R-:W-:Y:S05]  /*0580*/  EXIT ;  /* 0x000000000000794d */ /* 0x000fea0003800000 */
.L_x_28:
        /* <DEDUP_REMOVED lines=15> */
.L_x_39:


//--------------------- .nv.shared._Z15reduceAtomicSumPfS_i --------------------------
	.section	.nv.shared._Z15reduceAtomicSumPfS_i,"aw",@nobits
	.sectionflags	@""
	.align	16
	.zero		1024


//--------------------- .nv.shared.reserved.0     --------------------------
	.section	.nv.shared.reserved.0,"aw",@nobits
	.weak		__nv_reservedSMEM_offset_0_alias
	.size		__nv_reservedSMEM_offset_0_alias, 0, 64
	.other		__nv_reservedSMEM_offset_0_alias,@"STO_CUDA_RESERVED_SHARED STV_DEFAULT"
__nv_reservedSMEM_offset_0_alias:
	.zero		0
	.zero		64


//--------------------- .nv.shared._Z9reduceDotPfS_S_i --------------------------
	.section	.nv.shared._Z9reduceDotPfS_S_i,"aw",@nobits
	.sectionflags	@""
	.align	16
	.zero		1024


//--------------------- .nv.shared._Z9reduceMinPfS_i --------------------------
	.section	.nv.shared._Z9reduceMinPfS_i,"aw",@nobits
	.sectionflags	@""
	.align	16
	.zero		1024


//--------------------- .nv.shared._Z9reduceMaxPfS_i --------------------------
	.section	.nv.shared._Z9reduceMaxPfS_i,"aw",@nobits
	.sectionflags	@""
	.align	16
	.zero		1024


//--------------------- .nv.shared._Z17reduceWarpShufflePfS_i --------------------------
	.section	.nv.shared._Z17reduceWarpShufflePfS_i,"aw",@nobits
	.sectionflags	@""
	.align	16
	.zero		1024


//--------------------- .nv.shared._Z16reduceWarpUnrollPfS_i --------------------------
	.section	.nv.shared._Z16reduceWarpUnrollPfS_i,"aw",@nobits
	.sectionflags	@""
	.align	16
	.zero		1024


//--------------------- .nv.shared._Z14reduceFirstAddPfS_i --------------------------
	.section	.nv.shared._Z14reduceFirstAddPfS_i,"aw",@nobits
	.sectionflags	@""
	.align	16
	.zero		1024


//--------------------- .nv.shared._Z17reduceInterleavedPfS_i --------------------------
	.section	.nv.shared._Z17reduceInterleavedPfS_i,"aw",@nobits
	.sectionflags	@""
	.align	16
	.zero		1024


//--------------------- .nv.shared._Z11reduceNaivePfS_i --------------------------
	.section	.nv.shared._Z11reduceNaivePfS_i,"aw",@nobits
	.sectionflags	@""
	.align	16
	.zero		1024


//--------------------- .nv.shared._Z17applyFilterGlobalPfS_S_ii --------------------------
	.section	.nv.shared._Z17applyFilterGlobalPfS_S_ii,"aw",@nobits
	.sectionflags	@""
	.align	16
	.zero		1024


//--------------------- .nv.shared._Z11applyFilterPfS_ii --------------------------
	.section	.nv.shared._Z11applyFilterPfS_ii,"aw",@nobits
	.sectionflags	@""
	.align	16
	.zero		1024


//--------------------- .nv.constant0._Z15reduceAtomicSumPfS_i --------------------------
	.section	.nv.constant0._Z15reduceAtomicSumPfS_i,"a",@progbits
	.sectionflags	@""
	.align	4
.nv.constant0._Z15reduceAtomicSumPfS_i:
	.zero		916


//--------------------- .nv.constant0._Z9reduceDotPfS_S_i --------------------------
	.section	.nv.constant0._Z9reduceDotPfS_S_i,"a",@progbits
	.sectionflags	@""
	.align	4
.nv.constant0._Z9reduceDotPfS_S_i:
	.zero		924


//--------------------- .nv.constant0._Z9reduceMinPfS_i --------------------------
	.section	.nv.constant0._Z9reduceMinPfS_i,"a",@progbits
	.sectionflags	@""
	.align	4
.nv.constant0._Z9reduceMinPfS_i:
	.zero		916


//--------------------- .nv.constant0._Z9reduceMaxPfS_i --------------------------
	.section	.nv.constant0._Z9reduceMaxPfS_i,"a",@progbits
	.sectionflags	@""
	.align	4
.nv.constant0._Z9reduceMaxPfS_i:
	.zero		916


//--------------------- .nv.constant0._Z17reduceWarpShufflePfS_i --------------------------
	.section	.nv.constant0._Z17reduceWarpShufflePfS_i,"a",@progbits
	.sectionflags	@""
	.align	4
.nv.constant0._Z17reduceWarpShufflePfS_i:
	.zero		916


//--------------------- .nv.constant0._Z16reduceWarpUnrollPfS_i --------------------------
	.section	.nv.constant0._Z16reduceWarpUnrollPfS_i,"a",@progbits
	.sectionflags	@""
	.align	4
.nv.constant0._Z16reduceWarpUnrollPfS_i:
	.zero		916


//--------------------- .nv.constant0._Z14reduceFirstAddPfS_i --------------------------
	.section	.nv.constant0._Z14reduceFirstAddPfS_i,"a",@progbits
	.sectionflags	@""
	.align	4
.nv.constant0._Z14reduceFirstAddPfS_i:
	.zero		916


//--------------------- .nv.constant0._Z17reduceInterleavedPfS_i --------------------------
	.section	.nv.constant0._Z17reduceInterleavedPfS_i,"a",@progbits
	.sectionflags	@""
	.align	4
.nv.constant0._Z17reduceInterleavedPfS_i:
	.zero		916


//--------------------- .nv.constant0._Z11reduceNaivePfS_i --------------------------
	.section	.nv.constant0._Z11reduceNaivePfS_i,"a",@progbits
	.sectionflags	@""
	.align	4
.nv.constant0._Z11reduceNaivePfS_i:
	.zero		916


//--------------------- .nv.constant0._Z17applyFilterGlobalPfS_S_ii --------------------------
	.section	.nv.constant0._Z17applyFilterGlobalPfS_S_ii,"a",@progbits
	.sectionflags	@""
	.align	4
.nv.constant0._Z17applyFilterGlobalPfS_S_ii:
	.zero		928


//--------------------- .nv.constant0._Z11applyFilterPfS_ii --------------------------
	.section	.nv.constant0._Z11applyFilterPfS_ii,"a",@progbits
	.sectionflags	@""
	.align	4
.nv.constant0._Z11applyFilterPfS_ii:
	.zero		920


//--------------------- SYMBOLS --------------------------

	.type		.nv.reservedSmem.offset0,@object
	.size		.nv.reservedSmem.offset0,0x4
	.type		.nv.reservedSmem.cap,@object
	.size		.nv.reservedSmem.cap,0x4
